//
// Generated by NVIDIA NVVM Compiler
//
// Compiler Build ID: CL-36424714
// Cuda compilation tools, release 13.0, V13.0.88
// Based on NVVM 20.0.0
//

.version 9.0
.target sm_100
.address_size 64

	// .globl	main_kernel
// _ZZ11main_kernelE15PadInput_shared has been demoted
// _ZZ11main_kernelE13weight_shared has been demoted

.visible .entry main_kernel(
	.param .u64 .ptr .align 1 main_kernel_param_0,
	.param .u64 .ptr .align 1 main_kernel_param_1,
	.param .u64 .ptr .align 1 main_kernel_param_2
)
.maxntid 64
{
	.reg .pred 	%p<14>;
	.reg .b32 	%r<107>;
	.reg .b32 	%f<626>;
	.reg .b64 	%rd<54>;
	// demoted variable
	.shared .align 4 .b8 _ZZ11main_kernelE15PadInput_shared[1024];
	// demoted variable
	.shared .align 4 .b8 _ZZ11main_kernelE13weight_shared[16384];
	ld.param.u64 	%rd27, [main_kernel_param_1];
	cvta.to.global.u64 	%rd1, %rd27;
	mov.u32 	%r1, %ctaid.x;
	mov.u32 	%r2, %tid.x;
	shr.u32 	%r30, %r1, 3;
	and.b32  	%r3, %r30, 3;
	shl.b32 	%r31, %r1, 8;
	and.b32  	%r32, %r31, 2147467264;
	shr.u32 	%r33, %r1, 5;
	and.b32  	%r4, %r33, 1;
	shl.b32 	%r34, %r1, 7;
	and.b32  	%r35, %r34, 4096;
	shl.b32 	%r36, %r2, 6;
	and.b32  	%r37, %r36, 2048;
	and.b32  	%r38, %r2, 15;
	shl.b32 	%r39, %r2, 2;
	mov.u32 	%r40, _ZZ11main_kernelE15PadInput_shared;
	add.s32 	%r5, %r40, %r39;
	shl.b32 	%r41, %r2, 4;
	mov.u32 	%r42, _ZZ11main_kernelE13weight_shared;
	add.s32 	%r6, %r42, %r41;
	and.b32  	%r43, %r39, 28;
	and.b32  	%r44, %r41, 512;
	add.s32 	%r7, %r40, %r44;
	and.b32  	%r8, %r2, 31;
	and.b32  	%r45, %r39, 124;
	add.s32 	%r9, %r42, %r45;
	or.b32  	%r46, %r32, %r35;
	or.b32  	%r47, %r46, %r37;
	or.b32  	%r10, %r47, %r38;
	shl.b32 	%r48, %r2, 5;
	and.b32  	%r49, %r48, 1792;
	shl.b32 	%r50, %r1, 5;
	and.b32  	%r11, %r50, 224;
	or.b32  	%r51, %r49, %r11;
	or.b32  	%r52, %r51, %r43;
	or.b32  	%r12, %r52, 264192;
	or.b32  	%r13, %r52, 1968128;
	or.b32  	%r14, %r52, 1966080;
	or.b32  	%r15, %r52, 1312768;
	or.b32  	%r16, %r52, 1310720;
	or.b32  	%r17, %r52, 919552;
	or.b32  	%r18, %r52, 917504;
	or.b32  	%r19, %r52, 788480;
	or.b32  	%r20, %r52, 786432;
	or.b32  	%r21, %r52, 395264;
	or.b32  	%r22, %r52, 393216;
	mov.f32 	%f614, 0f00000000;
	mov.b32 	%r104, 0;
	mov.pred 	%p13, -1;
	mov.f32 	%f615, %f614;
	mov.f32 	%f616, %f614;
	mov.f32 	%f617, %f614;
	mov.f32 	%f618, %f614;
	mov.f32 	%f619, %f614;
	mov.f32 	%f620, %f614;
	mov.f32 	%f621, %f614;
$L__BB0_1:
	mov.pred 	%p1, %p13;
	ld.param.u64 	%rd51, [main_kernel_param_2];
	cvta.to.global.u64 	%rd53, %rd51;
	shl.b32 	%r54, %r4, 1;
	shr.u32 	%r55, %r2, 5;
	or.b32  	%r56, %r54, %r55;
	setp.eq.s32 	%p5, %r56, 3;
	shr.u32 	%r57, %r1, 4;
	and.b32  	%r58, %r57, 2;
	or.b32  	%r59, %r58, %r55;
	setp.eq.s32 	%p6, %r59, 0;
	shr.u32 	%r60, %r2, 4;
	and.b32  	%r61, %r60, 1;
	add.s32 	%r62, %r61, %r3;
	or.b32  	%r64, %r104, %r62;
	setp.eq.s32 	%p7, %r64, 0;
	add.s32 	%r65, %r104, %r62;
	setp.gt.u32 	%p8, %r65, 4;
	shl.b32 	%r66, %r65, 9;
	shl.b32 	%r67, %r104, 18;
	or.pred  	%p9, %p6, %p7;
	or.pred  	%p2, %p9, %p8;
	or.pred  	%p10, %p5, %p7;
	or.pred  	%p3, %p10, %p8;
	add.s32 	%r68, %r10, %r66;
	add.s32 	%r105, %r68, -2560;
	shl.b32 	%r69, %r2, 5;
	and.b32  	%r70, %r69, 1792;
	or.b32  	%r71, %r70, %r11;
	shl.b32 	%r72, %r2, 2;
	and.b32  	%r73, %r72, 28;
	add.s32 	%r74, %r71, %r73;
	sub.s32 	%r75, %r74, %r67;
	add.s32 	%r76, %r75, 262144;
	mul.wide.u32 	%rd3, %r76, 4;
	mul.wide.u32 	%rd28, %r68, 4;
	add.s64 	%rd29, %rd1, %rd28;
	add.s64 	%rd52, %rd29, 38912;
	sub.s32 	%r77, %r12, %r67;
	mul.wide.u32 	%rd5, %r77, 4;
	sub.s32 	%r78, %r13, %r67;
	mul.wide.u32 	%rd6, %r78, 4;
	sub.s32 	%r79, %r14, %r67;
	mul.wide.u32 	%rd7, %r79, 4;
	add.s32 	%r80, %r75, 1837056;
	mul.wide.u32 	%rd8, %r80, 4;
	add.s32 	%r81, %r75, 1835008;
	mul.wide.u32 	%rd9, %r81, 4;
	add.s32 	%r82, %r75, 1443840;
	mul.wide.u32 	%rd10, %r82, 4;
	add.s32 	%r83, %r75, 1441792;
	mul.wide.u32 	%rd11, %r83, 4;
	sub.s32 	%r84, %r15, %r67;
	mul.wide.u32 	%rd12, %r84, 4;
	sub.s32 	%r85, %r16, %r67;
	mul.wide.u32 	%rd13, %r85, 4;
	sub.s32 	%r86, %r17, %r67;
	mul.wide.u32 	%rd14, %r86, 4;
	sub.s32 	%r87, %r18, %r67;
	mul.wide.u32 	%rd15, %r87, 4;
	sub.s32 	%r88, %r19, %r67;
	mul.wide.u32 	%rd16, %r88, 4;
	sub.s32 	%r89, %r20, %r67;
	mul.wide.u32 	%rd17, %r89, 4;
	sub.s32 	%r90, %r21, %r67;
	mul.wide.u32 	%rd18, %r90, 4;
	sub.s32 	%r91, %r22, %r67;
	mul.wide.u32 	%rd19, %r91, 4;
	mov.b32 	%r106, 0;
$L__BB0_2:
	mul.wide.s32 	%rd30, %r105, 4;
	add.s64 	%rd22, %rd1, %rd30;
	bar.sync 	0;
	mov.f32 	%f622, 0f00000000;
	@%p2 bra 	$L__BB0_4;
	ld.global.nc.f32 	%f622, [%rd22];
$L__BB0_4:
	st.shared.f32 	[%r5], %f622;
	mov.f32 	%f623, 0f00000000;
	@%p3 bra 	$L__BB0_6;
	ld.global.nc.f32 	%f623, [%rd52+-32768];
$L__BB0_6:
	st.shared.f32 	[%r5+256], %f623;
	mov.f32 	%f624, 0f00000000;
	@%p2 bra 	$L__BB0_8;
	ld.global.nc.f32 	%f624, [%rd52+-16384];
$L__BB0_8:
	st.shared.f32 	[%r5+512], %f624;
	mov.f32 	%f625, 0f00000000;
	@%p3 bra 	$L__BB0_10;
	ld.global.nc.f32 	%f625, [%rd52];
$L__BB0_10:
	st.shared.f32 	[%r5+768], %f625;
	add.s64 	%rd31, %rd53, %rd3;
	ld.global.nc.v4.f32 	{%f38, %f39, %f40, %f41}, [%rd31];
	st.shared.v4.f32 	[%r6], {%f38, %f39, %f40, %f41};
	add.s64 	%rd32, %rd53, %rd5;
	ld.global.nc.v4.f32 	{%f42, %f43, %f44, %f45}, [%rd32];
	st.shared.v4.f32 	[%r6+1024], {%f42, %f43, %f44, %f45};
	add.s64 	%rd33, %rd53, %rd19;
	ld.global.nc.v4.f32 	{%f46, %f47, %f48, %f49}, [%rd33];
	st.shared.v4.f32 	[%r6+2048], {%f46, %f47, %f48, %f49};
	add.s64 	%rd34, %rd53, %rd18;
	ld.global.nc.v4.f32 	{%f50, %f51, %f52, %f53}, [%rd34];
	st.shared.v4.f32 	[%r6+3072], {%f50, %f51, %f52, %f53};
	add.s64 	%rd35, %rd53, %rd17;
	ld.global.nc.v4.f32 	{%f54, %f55, %f56, %f57}, [%rd35];
	st.shared.v4.f32 	[%r6+4096], {%f54, %f55, %f56, %f57};
	add.s64 	%rd36, %rd53, %rd16;
	ld.global.nc.v4.f32 	{%f58, %f59, %f60, %f61}, [%rd36];
	st.shared.v4.f32 	[%r6+5120], {%f58, %f59, %f60, %f61};
	add.s64 	%rd37, %rd53, %rd15;
	ld.global.nc.v4.f32 	{%f62, %f63, %f64, %f65}, [%rd37];
	st.shared.v4.f32 	[%r6+6144], {%f62, %f63, %f64, %f65};
	add.s64 	%rd38, %rd53, %rd14;
	ld.global.nc.v4.f32 	{%f66, %f67, %f68, %f69}, [%rd38];
	st.shared.v4.f32 	[%r6+7168], {%f66, %f67, %f68, %f69};
	add.s64 	%rd39, %rd53, %rd13;
	ld.global.nc.v4.f32 	{%f70, %f71, %f72, %f73}, [%rd39];
	st.shared.v4.f32 	[%r6+8192], {%f70, %f71, %f72, %f73};
	add.s64 	%rd40, %rd53, %rd12;
	ld.global.nc.v4.f32 	{%f74, %f75, %f76, %f77}, [%rd40];
	st.shared.v4.f32 	[%r6+9216], {%f74, %f75, %f76, %f77};
	add.s64 	%rd41, %rd53, %rd11;
	ld.global.nc.v4.f32 	{%f78, %f79, %f80, %f81}, [%rd41];
	st.shared.v4.f32 	[%r6+10240], {%f78, %f79, %f80, %f81};
	add.s64 	%rd42, %rd53, %rd10;
	ld.global.nc.v4.f32 	{%f82, %f83, %f84, %f85}, [%rd42];
	st.shared.v4.f32 	[%r6+11264], {%f82, %f83, %f84, %f85};
	add.s64 	%rd43, %rd53, %rd9;
	ld.global.nc.v4.f32 	{%f86, %f87, %f88, %f89}, [%rd43];
	st.shared.v4.f32 	[%r6+12288], {%f86, %f87, %f88, %f89};
	add.s64 	%rd44, %rd53, %rd8;
	ld.global.nc.v4.f32 	{%f90, %f91, %f92, %f93}, [%rd44];
	st.shared.v4.f32 	[%r6+13312], {%f90, %f91, %f92, %f93};
	add.s64 	%rd45, %rd53, %rd7;
	ld.global.nc.v4.f32 	{%f94, %f95, %f96, %f97}, [%rd45];
	st.shared.v4.f32 	[%r6+14336], {%f94, %f95, %f96, %f97};
	add.s64 	%rd46, %rd53, %rd6;
	ld.global.nc.v4.f32 	{%f98, %f99, %f100, %f101}, [%rd46];
	st.shared.v4.f32 	[%r6+15360], {%f98, %f99, %f100, %f101};
	bar.sync 	0;
	ld.shared.f32 	%f102, [%r7];
	ld.shared.f32 	%f103, [%r9+14336];
	fma.rn.f32 	%f104, %f102, %f103, %f614;
	ld.shared.f32 	%f105, [%r7+4];
	ld.shared.f32 	%f106, [%r9+14464];
	fma.rn.f32 	%f107, %f105, %f106, %f104;
	ld.shared.f32 	%f108, [%r7+8];
	ld.shared.f32 	%f109, [%r9+14592];
	fma.rn.f32 	%f110, %f108, %f109, %f107;
	ld.shared.f32 	%f111, [%r7+12];
	ld.shared.f32 	%f112, [%r9+14720];
	fma.rn.f32 	%f113, %f111, %f112, %f110;
	ld.shared.f32 	%f114, [%r7+64];
	ld.shared.f32 	%f115, [%r9+12288];
	fma.rn.f32 	%f116, %f114, %f115, %f615;
	ld.shared.f32 	%f117, [%r7+68];
	ld.shared.f32 	%f118, [%r9+12416];
	fma.rn.f32 	%f119, %f117, %f118, %f116;
	ld.shared.f32 	%f120, [%r7+72];
	ld.shared.f32 	%f121, [%r9+12544];
	fma.rn.f32 	%f122, %f120, %f121, %f119;
	ld.shared.f32 	%f123, [%r7+76];
	ld.shared.f32 	%f124, [%r9+12672];
	fma.rn.f32 	%f125, %f123, %f124, %f122;
	ld.shared.f32 	%f126, [%r7+128];
	ld.shared.f32 	%f127, [%r9+10240];
	fma.rn.f32 	%f128, %f126, %f127, %f616;
	ld.shared.f32 	%f129, [%r7+132];
	ld.shared.f32 	%f130, [%r9+10368];
	fma.rn.f32 	%f131, %f129, %f130, %f128;
	ld.shared.f32 	%f132, [%r7+136];
	ld.shared.f32 	%f133, [%r9+10496];
	fma.rn.f32 	%f134, %f132, %f133, %f131;
	ld.shared.f32 	%f135, [%r7+140];
	ld.shared.f32 	%f136, [%r9+10624];
	fma.rn.f32 	%f137, %f135, %f136, %f134;
	ld.shared.f32 	%f138, [%r7+192];
	ld.shared.f32 	%f139, [%r9+8192];
	fma.rn.f32 	%f140, %f138, %f139, %f617;
	ld.shared.f32 	%f141, [%r7+196];
	ld.shared.f32 	%f142, [%r9+8320];
	fma.rn.f32 	%f143, %f141, %f142, %f140;
	ld.shared.f32 	%f144, [%r7+200];
	ld.shared.f32 	%f145, [%r9+8448];
	fma.rn.f32 	%f146, %f144, %f145, %f143;
	ld.shared.f32 	%f147, [%r7+204];
	ld.shared.f32 	%f148, [%r9+8576];
	fma.rn.f32 	%f149, %f147, %f148, %f146;
	fma.rn.f32 	%f150, %f126, %f103, %f618;
	fma.rn.f32 	%f151, %f129, %f106, %f150;
	fma.rn.f32 	%f152, %f132, %f109, %f151;
	fma.rn.f32 	%f153, %f135, %f112, %f152;
	fma.rn.f32 	%f154, %f138, %f115, %f619;
	fma.rn.f32 	%f155, %f141, %f118, %f154;
	fma.rn.f32 	%f156, %f144, %f121, %f155;
	fma.rn.f32 	%f157, %f147, %f124, %f156;
	ld.shared.f32 	%f158, [%r7+256];
	fma.rn.f32 	%f159, %f158, %f127, %f620;
	ld.shared.f32 	%f160, [%r7+260];
	fma.rn.f32 	%f161, %f160, %f130, %f159;
	ld.shared.f32 	%f162, [%r7+264];
	fma.rn.f32 	%f163, %f162, %f133, %f161;
	ld.shared.f32 	%f164, [%r7+268];
	fma.rn.f32 	%f165, %f164, %f136, %f163;
	ld.shared.f32 	%f166, [%r7+320];
	fma.rn.f32 	%f167, %f166, %f139, %f621;
	ld.shared.f32 	%f168, [%r7+324];
	fma.rn.f32 	%f169, %f168, %f142, %f167;
	ld.shared.f32 	%f170, [%r7+328];
	fma.rn.f32 	%f171, %f170, %f145, %f169;
	ld.shared.f32 	%f172, [%r7+332];
	fma.rn.f32 	%f173, %f172, %f148, %f171;
	ld.shared.f32 	%f174, [%r7+16];
	ld.shared.f32 	%f175, [%r9+14848];
	fma.rn.f32 	%f176, %f174, %f175, %f113;
	ld.shared.f32 	%f177, [%r7+20];
	ld.shared.f32 	%f178, [%r9+14976];
	fma.rn.f32 	%f179, %f177, %f178, %f176;
	ld.shared.f32 	%f180, [%r7+24];
	ld.shared.f32 	%f181, [%r9+15104];
	fma.rn.f32 	%f182, %f180, %f181, %f179;
	ld.shared.f32 	%f183, [%r7+28];
	ld.shared.f32 	%f184, [%r9+15232];
	fma.rn.f32 	%f185, %f183, %f184, %f182;
	ld.shared.f32 	%f186, [%r7+80];
	ld.shared.f32 	%f187, [%r9+12800];
	fma.rn.f32 	%f188, %f186, %f187, %f125;
	ld.shared.f32 	%f189, [%r7+84];
	ld.shared.f32 	%f190, [%r9+12928];
	fma.rn.f32 	%f191, %f189, %f190, %f188;
	ld.shared.f32 	%f192, [%r7+88];
	ld.shared.f32 	%f193, [%r9+13056];
	fma.rn.f32 	%f194, %f192, %f193, %f191;
	ld.shared.f32 	%f195, [%r7+92];
	ld.shared.f32 	%f196, [%r9+13184];
	fma.rn.f32 	%f197, %f195, %f196, %f194;
	ld.shared.f32 	%f198, [%r7+144];
	ld.shared.f32 	%f199, [%r9+10752];
	fma.rn.f32 	%f200, %f198, %f199, %f137;
	ld.shared.f32 	%f201, [%r7+148];
	ld.shared.f32 	%f202, [%r9+10880];
	fma.rn.f32 	%f203, %f201, %f202, %f200;
	ld.shared.f32 	%f204, [%r7+152];
	ld.shared.f32 	%f205, [%r9+11008];
	fma.rn.f32 	%f206, %f204, %f205, %f203;
	ld.shared.f32 	%f207, [%r7+156];
	ld.shared.f32 	%f208, [%r9+11136];
	fma.rn.f32 	%f209, %f207, %f208, %f206;
	ld.shared.f32 	%f210, [%r7+208];
	ld.shared.f32 	%f211, [%r9+8704];
	fma.rn.f32 	%f212, %f210, %f211, %f149;
	ld.shared.f32 	%f213, [%r7+212];
	ld.shared.f32 	%f214, [%r9+8832];
	fma.rn.f32 	%f215, %f213, %f214, %f212;
	ld.shared.f32 	%f216, [%r7+216];
	ld.shared.f32 	%f217, [%r9+8960];
	fma.rn.f32 	%f218, %f216, %f217, %f215;
	ld.shared.f32 	%f219, [%r7+220];
	ld.shared.f32 	%f220, [%r9+9088];
	fma.rn.f32 	%f221, %f219, %f220, %f218;
	fma.rn.f32 	%f222, %f198, %f175, %f153;
	fma.rn.f32 	%f223, %f201, %f178, %f222;
	fma.rn.f32 	%f224, %f204, %f181, %f223;
	fma.rn.f32 	%f225, %f207, %f184, %f224;
	fma.rn.f32 	%f226, %f210, %f187, %f157;
	fma.rn.f32 	%f227, %f213, %f190, %f226;
	fma.rn.f32 	%f228, %f216, %f193, %f227;
	fma.rn.f32 	%f229, %f219, %f196, %f228;
	ld.shared.f32 	%f230, [%r7+272];
	fma.rn.f32 	%f231, %f230, %f199, %f165;
	ld.shared.f32 	%f232, [%r7+276];
	fma.rn.f32 	%f233, %f232, %f202, %f231;
	ld.shared.f32 	%f234, [%r7+280];
	fma.rn.f32 	%f235, %f234, %f205, %f233;
	ld.shared.f32 	%f236, [%r7+284];
	fma.rn.f32 	%f237, %f236, %f208, %f235;
	ld.shared.f32 	%f238, [%r7+336];
	fma.rn.f32 	%f239, %f238, %f211, %f173;
	ld.shared.f32 	%f240, [%r7+340];
	fma.rn.f32 	%f241, %f240, %f214, %f239;
	ld.shared.f32 	%f242, [%r7+344];
	fma.rn.f32 	%f243, %f242, %f217, %f241;
	ld.shared.f32 	%f244, [%r7+348];
	fma.rn.f32 	%f245, %f244, %f220, %f243;
	ld.shared.f32 	%f246, [%r7+32];
	ld.shared.f32 	%f247, [%r9+15360];
	fma.rn.f32 	%f248, %f246, %f247, %f185;
	ld.shared.f32 	%f249, [%r7+36];
	ld.shared.f32 	%f250, [%r9+15488];
	fma.rn.f32 	%f251, %f249, %f250, %f248;
	ld.shared.f32 	%f252, [%r7+40];
	ld.shared.f32 	%f253, [%r9+15616];
	fma.rn.f32 	%f254, %f252, %f253, %f251;
	ld.shared.f32 	%f255, [%r7+44];
	ld.shared.f32 	%f256, [%r9+15744];
	fma.rn.f32 	%f257, %f255, %f256, %f254;
	ld.shared.f32 	%f258, [%r7+96];
	ld.shared.f32 	%f259, [%r9+13312];
	fma.rn.f32 	%f260, %f258, %f259, %f197;
	ld.shared.f32 	%f261, [%r7+100];
	ld.shared.f32 	%f262, [%r9+13440];
	fma.rn.f32 	%f263, %f261, %f262, %f260;
	ld.shared.f32 	%f264, [%r7+104];
	ld.shared.f32 	%f265, [%r9+13568];
	fma.rn.f32 	%f266, %f264, %f265, %f263;
	ld.shared.f32 	%f267, [%r7+108];
	ld.shared.f32 	%f268, [%r9+13696];
	fma.rn.f32 	%f269, %f267, %f268, %f266;
	ld.shared.f32 	%f270, [%r7+160];
	ld.shared.f32 	%f271, [%r9+11264];
	fma.rn.f32 	%f272, %f270, %f271, %f209;
	ld.shared.f32 	%f273, [%r7+164];
	ld.shared.f32 	%f274, [%r9+11392];
	fma.rn.f32 	%f275, %f273, %f274, %f272;
	ld.shared.f32 	%f276, [%r7+168];
	ld.shared.f32 	%f277, [%r9+11520];
	fma.rn.f32 	%f278, %f276, %f277, %f275;
	ld.shared.f32 	%f279, [%r7+172];
	ld.shared.f32 	%f280, [%r9+11648];
	fma.rn.f32 	%f281, %f279, %f280, %f278;
	ld.shared.f32 	%f282, [%r7+224];
	ld.shared.f32 	%f283, [%r9+9216];
	fma.rn.f32 	%f284, %f282, %f283, %f221;
	ld.shared.f32 	%f285, [%r7+228];
	ld.shared.f32 	%f286, [%r9+9344];
	fma.rn.f32 	%f287, %f285, %f286, %f284;
	ld.shared.f32 	%f288, [%r7+232];
	ld.shared.f32 	%f289, [%r9+9472];
	fma.rn.f32 	%f290, %f288, %f289, %f287;
	ld.shared.f32 	%f291, [%r7+236];
	ld.shared.f32 	%f292, [%r9+9600];
	fma.rn.f32 	%f293, %f291, %f292, %f290;
	fma.rn.f32 	%f294, %f270, %f247, %f225;
	fma.rn.f32 	%f295, %f273, %f250, %f294;
	fma.rn.f32 	%f296, %f276, %f253, %f295;
	fma.rn.f32 	%f297, %f279, %f256, %f296;
	fma.rn.f32 	%f298, %f282, %f259, %f229;
	fma.rn.f32 	%f299, %f285, %f262, %f298;
	fma.rn.f32 	%f300, %f288, %f265, %f299;
	fma.rn.f32 	%f301, %f291, %f268, %f300;
	ld.shared.f32 	%f302, [%r7+288];
	fma.rn.f32 	%f303, %f302, %f271, %f237;
	ld.shared.f32 	%f304, [%r7+292];
	fma.rn.f32 	%f305, %f304, %f274, %f303;
	ld.shared.f32 	%f306, [%r7+296];
	fma.rn.f32 	%f307, %f306, %f277, %f305;
	ld.shared.f32 	%f308, [%r7+300];
	fma.rn.f32 	%f309, %f308, %f280, %f307;
	ld.shared.f32 	%f310, [%r7+352];
	fma.rn.f32 	%f311, %f310, %f283, %f245;
	ld.shared.f32 	%f312, [%r7+356];
	fma.rn.f32 	%f313, %f312, %f286, %f311;
	ld.shared.f32 	%f314, [%r7+360];
	fma.rn.f32 	%f315, %f314, %f289, %f313;
	ld.shared.f32 	%f316, [%r7+364];
	fma.rn.f32 	%f317, %f316, %f292, %f315;
	ld.shared.f32 	%f318, [%r7+48];
	ld.shared.f32 	%f319, [%r9+15872];
	fma.rn.f32 	%f320, %f318, %f319, %f257;
	ld.shared.f32 	%f321, [%r7+52];
	ld.shared.f32 	%f322, [%r9+16000];
	fma.rn.f32 	%f323, %f321, %f322, %f320;
	ld.shared.f32 	%f324, [%r7+56];
	ld.shared.f32 	%f325, [%r9+16128];
	fma.rn.f32 	%f326, %f324, %f325, %f323;
	ld.shared.f32 	%f327, [%r7+60];
	ld.shared.f32 	%f328, [%r9+16256];
	fma.rn.f32 	%f329, %f327, %f328, %f326;
	ld.shared.f32 	%f330, [%r7+112];
	ld.shared.f32 	%f331, [%r9+13824];
	fma.rn.f32 	%f332, %f330, %f331, %f269;
	ld.shared.f32 	%f333, [%r7+116];
	ld.shared.f32 	%f334, [%r9+13952];
	fma.rn.f32 	%f335, %f333, %f334, %f332;
	ld.shared.f32 	%f336, [%r7+120];
	ld.shared.f32 	%f337, [%r9+14080];
	fma.rn.f32 	%f338, %f336, %f337, %f335;
	ld.shared.f32 	%f339, [%r7+124];
	ld.shared.f32 	%f340, [%r9+14208];
	fma.rn.f32 	%f341, %f339, %f340, %f338;
	ld.shared.f32 	%f342, [%r7+176];
	ld.shared.f32 	%f343, [%r9+11776];
	fma.rn.f32 	%f344, %f342, %f343, %f281;
	ld.shared.f32 	%f345, [%r7+180];
	ld.shared.f32 	%f346, [%r9+11904];
	fma.rn.f32 	%f347, %f345, %f346, %f344;
	ld.shared.f32 	%f348, [%r7+184];
	ld.shared.f32 	%f349, [%r9+12032];
	fma.rn.f32 	%f350, %f348, %f349, %f347;
	ld.shared.f32 	%f351, [%r7+188];
	ld.shared.f32 	%f352, [%r9+12160];
	fma.rn.f32 	%f353, %f351, %f352, %f350;
	ld.shared.f32 	%f354, [%r7+240];
	ld.shared.f32 	%f355, [%r9+9728];
	fma.rn.f32 	%f356, %f354, %f355, %f293;
	ld.shared.f32 	%f357, [%r7+244];
	ld.shared.f32 	%f358, [%r9+9856];
	fma.rn.f32 	%f359, %f357, %f358, %f356;
	ld.shared.f32 	%f360, [%r7+248];
	ld.shared.f32 	%f361, [%r9+9984];
	fma.rn.f32 	%f362, %f360, %f361, %f359;
	ld.shared.f32 	%f363, [%r7+252];
	ld.shared.f32 	%f364, [%r9+10112];
	fma.rn.f32 	%f365, %f363, %f364, %f362;
	fma.rn.f32 	%f366, %f342, %f319, %f297;
	fma.rn.f32 	%f367, %f345, %f322, %f366;
	fma.rn.f32 	%f368, %f348, %f325, %f367;
	fma.rn.f32 	%f369, %f351, %f328, %f368;
	fma.rn.f32 	%f370, %f354, %f331, %f301;
	fma.rn.f32 	%f371, %f357, %f334, %f370;
	fma.rn.f32 	%f372, %f360, %f337, %f371;
	fma.rn.f32 	%f373, %f363, %f340, %f372;
	ld.shared.f32 	%f374, [%r7+304];
	fma.rn.f32 	%f375, %f374, %f343, %f309;
	ld.shared.f32 	%f376, [%r7+308];
	fma.rn.f32 	%f377, %f376, %f346, %f375;
	ld.shared.f32 	%f378, [%r7+312];
	fma.rn.f32 	%f379, %f378, %f349, %f377;
	ld.shared.f32 	%f380, [%r7+316];
	fma.rn.f32 	%f381, %f380, %f352, %f379;
	ld.shared.f32 	%f382, [%r7+368];
	fma.rn.f32 	%f383, %f382, %f355, %f317;
	ld.shared.f32 	%f384, [%r7+372];
	fma.rn.f32 	%f385, %f384, %f358, %f383;
	ld.shared.f32 	%f386, [%r7+376];
	fma.rn.f32 	%f387, %f386, %f361, %f385;
	ld.shared.f32 	%f388, [%r7+380];
	fma.rn.f32 	%f389, %f388, %f364, %f387;
	ld.shared.f32 	%f390, [%r9+6144];
	fma.rn.f32 	%f391, %f126, %f390, %f329;
	ld.shared.f32 	%f392, [%r9+6272];
	fma.rn.f32 	%f393, %f129, %f392, %f391;
	ld.shared.f32 	%f394, [%r9+6400];
	fma.rn.f32 	%f395, %f132, %f394, %f393;
	ld.shared.f32 	%f396, [%r9+6528];
	fma.rn.f32 	%f397, %f135, %f396, %f395;
	ld.shared.f32 	%f398, [%r9+4096];
	fma.rn.f32 	%f399, %f138, %f398, %f341;
	ld.shared.f32 	%f400, [%r9+4224];
	fma.rn.f32 	%f401, %f141, %f400, %f399;
	ld.shared.f32 	%f402, [%r9+4352];
	fma.rn.f32 	%f403, %f144, %f402, %f401;
	ld.shared.f32 	%f404, [%r9+4480];
	fma.rn.f32 	%f405, %f147, %f404, %f403;
	ld.shared.f32 	%f406, [%r9+2048];
	fma.rn.f32 	%f407, %f158, %f406, %f353;
	ld.shared.f32 	%f408, [%r9+2176];
	fma.rn.f32 	%f409, %f160, %f408, %f407;
	ld.shared.f32 	%f410, [%r9+2304];
	fma.rn.f32 	%f411, %f162, %f410, %f409;
	ld.shared.f32 	%f412, [%r9+2432];
	fma.rn.f32 	%f413, %f164, %f412, %f411;
	ld.shared.f32 	%f414, [%r9];
	fma.rn.f32 	%f415, %f166, %f414, %f365;
	ld.shared.f32 	%f416, [%r9+128];
	fma.rn.f32 	%f417, %f168, %f416, %f415;
	ld.shared.f32 	%f418, [%r9+256];
	fma.rn.f32 	%f419, %f170, %f418, %f417;
	ld.shared.f32 	%f420, [%r9+384];
	fma.rn.f32 	%f421, %f172, %f420, %f419;
	fma.rn.f32 	%f422, %f158, %f390, %f369;
	fma.rn.f32 	%f423, %f160, %f392, %f422;
	fma.rn.f32 	%f424, %f162, %f394, %f423;
	fma.rn.f32 	%f425, %f164, %f396, %f424;
	fma.rn.f32 	%f426, %f166, %f398, %f373;
	fma.rn.f32 	%f427, %f168, %f400, %f426;
	fma.rn.f32 	%f428, %f170, %f402, %f427;
	fma.rn.f32 	%f429, %f172, %f404, %f428;
	ld.shared.f32 	%f430, [%r7+384];
	fma.rn.f32 	%f431, %f430, %f406, %f381;
	ld.shared.f32 	%f432, [%r7+388];
	fma.rn.f32 	%f433, %f432, %f408, %f431;
	ld.shared.f32 	%f434, [%r7+392];
	fma.rn.f32 	%f435, %f434, %f410, %f433;
	ld.shared.f32 	%f436, [%r7+396];
	fma.rn.f32 	%f437, %f436, %f412, %f435;
	ld.shared.f32 	%f438, [%r7+448];
	fma.rn.f32 	%f439, %f438, %f414, %f389;
	ld.shared.f32 	%f440, [%r7+452];
	fma.rn.f32 	%f441, %f440, %f416, %f439;
	ld.shared.f32 	%f442, [%r7+456];
	fma.rn.f32 	%f443, %f442, %f418, %f441;
	ld.shared.f32 	%f444, [%r7+460];
	fma.rn.f32 	%f445, %f444, %f420, %f443;
	ld.shared.f32 	%f446, [%r9+6656];
	fma.rn.f32 	%f447, %f198, %f446, %f397;
	ld.shared.f32 	%f448, [%r9+6784];
	fma.rn.f32 	%f449, %f201, %f448, %f447;
	ld.shared.f32 	%f450, [%r9+6912];
	fma.rn.f32 	%f451, %f204, %f450, %f449;
	ld.shared.f32 	%f452, [%r9+7040];
	fma.rn.f32 	%f453, %f207, %f452, %f451;
	ld.shared.f32 	%f454, [%r9+4608];
	fma.rn.f32 	%f455, %f210, %f454, %f405;
	ld.shared.f32 	%f456, [%r9+4736];
	fma.rn.f32 	%f457, %f213, %f456, %f455;
	ld.shared.f32 	%f458, [%r9+4864];
	fma.rn.f32 	%f459, %f216, %f458, %f457;
	ld.shared.f32 	%f460, [%r9+4992];
	fma.rn.f32 	%f461, %f219, %f460, %f459;
	ld.shared.f32 	%f462, [%r9+2560];
	fma.rn.f32 	%f463, %f230, %f462, %f413;
	ld.shared.f32 	%f464, [%r9+2688];
	fma.rn.f32 	%f465, %f232, %f464, %f463;
	ld.shared.f32 	%f466, [%r9+2816];
	fma.rn.f32 	%f467, %f234, %f466, %f465;
	ld.shared.f32 	%f468, [%r9+2944];
	fma.rn.f32 	%f469, %f236, %f468, %f467;
	ld.shared.f32 	%f470, [%r9+512];
	fma.rn.f32 	%f471, %f238, %f470, %f421;
	ld.shared.f32 	%f472, [%r9+640];
	fma.rn.f32 	%f473, %f240, %f472, %f471;
	ld.shared.f32 	%f474, [%r9+768];
	fma.rn.f32 	%f475, %f242, %f474, %f473;
	ld.shared.f32 	%f476, [%r9+896];
	fma.rn.f32 	%f477, %f244, %f476, %f475;
	fma.rn.f32 	%f478, %f230, %f446, %f425;
	fma.rn.f32 	%f479, %f232, %f448, %f478;
	fma.rn.f32 	%f480, %f234, %f450, %f479;
	fma.rn.f32 	%f481, %f236, %f452, %f480;
	fma.rn.f32 	%f482, %f238, %f454, %f429;
	fma.rn.f32 	%f483, %f240, %f456, %f482;
	fma.rn.f32 	%f484, %f242, %f458, %f483;
	fma.rn.f32 	%f485, %f244, %f460, %f484;
	ld.shared.f32 	%f486, [%r7+400];
	fma.rn.f32 	%f487, %f486, %f462, %f437;
	ld.shared.f32 	%f488, [%r7+404];
	fma.rn.f32 	%f489, %f488, %f464, %f487;
	ld.shared.f32 	%f490, [%r7+408];
	fma.rn.f32 	%f491, %f490, %f466, %f489;
	ld.shared.f32 	%f492, [%r7+412];
	fma.rn.f32 	%f493, %f492, %f468, %f491;
	ld.shared.f32 	%f494, [%r7+464];
	fma.rn.f32 	%f495, %f494, %f470, %f445;
	ld.shared.f32 	%f496, [%r7+468];
	fma.rn.f32 	%f497, %f496, %f472, %f495;
	ld.shared.f32 	%f498, [%r7+472];
	fma.rn.f32 	%f499, %f498, %f474, %f497;
	ld.shared.f32 	%f500, [%r7+476];
	fma.rn.f32 	%f501, %f500, %f476, %f499;
	ld.shared.f32 	%f502, [%r9+7168];
	fma.rn.f32 	%f503, %f270, %f502, %f453;
	ld.shared.f32 	%f504, [%r9+7296];
	fma.rn.f32 	%f505, %f273, %f504, %f503;
	ld.shared.f32 	%f506, [%r9+7424];
	fma.rn.f32 	%f507, %f276, %f506, %f505;
	ld.shared.f32 	%f508, [%r9+7552];
	fma.rn.f32 	%f509, %f279, %f508, %f507;
	ld.shared.f32 	%f510, [%r9+5120];
	fma.rn.f32 	%f511, %f282, %f510, %f461;
	ld.shared.f32 	%f512, [%r9+5248];
	fma.rn.f32 	%f513, %f285, %f512, %f511;
	ld.shared.f32 	%f514, [%r9+5376];
	fma.rn.f32 	%f515, %f288, %f514, %f513;
	ld.shared.f32 	%f516, [%r9+5504];
	fma.rn.f32 	%f517, %f291, %f516, %f515;
	ld.shared.f32 	%f518, [%r9+3072];
	fma.rn.f32 	%f519, %f302, %f518, %f469;
	ld.shared.f32 	%f520, [%r9+3200];
	fma.rn.f32 	%f521, %f304, %f520, %f519;
	ld.shared.f32 	%f522, [%r9+3328];
	fma.rn.f32 	%f523, %f306, %f522, %f521;
	ld.shared.f32 	%f524, [%r9+3456];
	fma.rn.f32 	%f525, %f308, %f524, %f523;
	ld.shared.f32 	%f526, [%r9+1024];
	fma.rn.f32 	%f527, %f310, %f526, %f477;
	ld.shared.f32 	%f528, [%r9+1152];
	fma.rn.f32 	%f529, %f312, %f528, %f527;
	ld.shared.f32 	%f530, [%r9+1280];
	fma.rn.f32 	%f531, %f314, %f530, %f529;
	ld.shared.f32 	%f532, [%r9+1408];
	fma.rn.f32 	%f533, %f316, %f532, %f531;
	fma.rn.f32 	%f534, %f302, %f502, %f481;
	fma.rn.f32 	%f535, %f304, %f504, %f534;
	fma.rn.f32 	%f536, %f306, %f506, %f535;
	fma.rn.f32 	%f537, %f308, %f508, %f536;
	fma.rn.f32 	%f538, %f310, %f510, %f485;
	fma.rn.f32 	%f539, %f312, %f512, %f538;
	fma.rn.f32 	%f540, %f314, %f514, %f539;
	fma.rn.f32 	%f541, %f316, %f516, %f540;
	ld.shared.f32 	%f542, [%r7+416];
	fma.rn.f32 	%f543, %f542, %f518, %f493;
	ld.shared.f32 	%f544, [%r7+420];
	fma.rn.f32 	%f545, %f544, %f520, %f543;
	ld.shared.f32 	%f546, [%r7+424];
	fma.rn.f32 	%f547, %f546, %f522, %f545;
	ld.shared.f32 	%f548, [%r7+428];
	fma.rn.f32 	%f549, %f548, %f524, %f547;
	ld.shared.f32 	%f550, [%r7+480];
	fma.rn.f32 	%f551, %f550, %f526, %f501;
	ld.shared.f32 	%f552, [%r7+484];
	fma.rn.f32 	%f553, %f552, %f528, %f551;
	ld.shared.f32 	%f554, [%r7+488];
	fma.rn.f32 	%f555, %f554, %f530, %f553;
	ld.shared.f32 	%f556, [%r7+492];
	fma.rn.f32 	%f557, %f556, %f532, %f555;
	ld.shared.f32 	%f558, [%r9+7680];
	fma.rn.f32 	%f559, %f342, %f558, %f509;
	ld.shared.f32 	%f560, [%r9+7808];
	fma.rn.f32 	%f561, %f345, %f560, %f559;
	ld.shared.f32 	%f562, [%r9+7936];
	fma.rn.f32 	%f563, %f348, %f562, %f561;
	ld.shared.f32 	%f564, [%r9+8064];
	fma.rn.f32 	%f614, %f351, %f564, %f563;
	ld.shared.f32 	%f565, [%r9+5632];
	fma.rn.f32 	%f566, %f354, %f565, %f517;
	ld.shared.f32 	%f567, [%r9+5760];
	fma.rn.f32 	%f568, %f357, %f567, %f566;
	ld.shared.f32 	%f569, [%r9+5888];
	fma.rn.f32 	%f570, %f360, %f569, %f568;
	ld.shared.f32 	%f571, [%r9+6016];
	fma.rn.f32 	%f615, %f363, %f571, %f570;
	ld.shared.f32 	%f572, [%r9+3584];
	fma.rn.f32 	%f573, %f374, %f572, %f525;
	ld.shared.f32 	%f574, [%r9+3712];
	fma.rn.f32 	%f575, %f376, %f574, %f573;
	ld.shared.f32 	%f576, [%r9+3840];
	fma.rn.f32 	%f577, %f378, %f576, %f575;
	ld.shared.f32 	%f578, [%r9+3968];
	fma.rn.f32 	%f616, %f380, %f578, %f577;
	ld.shared.f32 	%f579, [%r9+1536];
	fma.rn.f32 	%f580, %f382, %f579, %f533;
	ld.shared.f32 	%f581, [%r9+1664];
	fma.rn.f32 	%f582, %f384, %f581, %f580;
	ld.shared.f32 	%f583, [%r9+1792];
	fma.rn.f32 	%f584, %f386, %f583, %f582;
	ld.shared.f32 	%f585, [%r9+1920];
	fma.rn.f32 	%f617, %f388, %f585, %f584;
	fma.rn.f32 	%f586, %f374, %f558, %f537;
	fma.rn.f32 	%f587, %f376, %f560, %f586;
	fma.rn.f32 	%f588, %f378, %f562, %f587;
	fma.rn.f32 	%f618, %f380, %f564, %f588;
	fma.rn.f32 	%f589, %f382, %f565, %f541;
	fma.rn.f32 	%f590, %f384, %f567, %f589;
	fma.rn.f32 	%f591, %f386, %f569, %f590;
	fma.rn.f32 	%f619, %f388, %f571, %f591;
	ld.shared.f32 	%f592, [%r7+432];
	fma.rn.f32 	%f593, %f592, %f572, %f549;
	ld.shared.f32 	%f594, [%r7+436];
	fma.rn.f32 	%f595, %f594, %f574, %f593;
	ld.shared.f32 	%f596, [%r7+440];
	fma.rn.f32 	%f597, %f596, %f576, %f595;
	ld.shared.f32 	%f598, [%r7+444];
	fma.rn.f32 	%f620, %f598, %f578, %f597;
	ld.shared.f32 	%f599, [%r7+496];
	fma.rn.f32 	%f600, %f599, %f579, %f557;
	ld.shared.f32 	%f601, [%r7+500];
	fma.rn.f32 	%f602, %f601, %f581, %f600;
	ld.shared.f32 	%f603, [%r7+504];
	fma.rn.f32 	%f604, %f603, %f583, %f602;
	ld.shared.f32 	%f605, [%r7+508];
	fma.rn.f32 	%f621, %f605, %f585, %f604;
	add.s32 	%r106, %r106, 1;
	add.s32 	%r105, %r105, 16;
	add.s64 	%rd53, %rd53, 16384;
	add.s64 	%rd52, %rd52, 64;
	setp.ne.s32 	%p11, %r106, 32;
	@%p11 bra 	$L__BB0_2;
	mov.b32 	%r104, 1;
	mov.pred 	%p13, 0;
	@%p1 bra 	$L__BB0_1;
	ld.param.u64 	%rd50, [main_kernel_param_0];
	cvta.to.global.u64 	%rd47, %rd50;
	shl.b32 	%r93, %r1, 9;
	and.b32  	%r94, %r93, 2147450880;
	shl.b32 	%r95, %r2, 9;
	and.b32  	%r96, %r95, 16384;
	shl.b32 	%r97, %r4, 13;
	shl.b32 	%r98, %r3, 9;
	or.b32  	%r99, %r96, %r8;
	or.b32  	%r100, %r99, %r94;
	add.s32 	%r101, %r100, %r11;
	or.b32  	%r102, %r101, %r97;
	or.b32  	%r103, %r102, %r98;
	mul.wide.u32 	%rd48, %r103, 4;
	add.s64 	%rd49, %rd47, %rd48;
	st.global.f32 	[%rd49], %f614;
	st.global.f32 	[%rd49+1024], %f615;
	st.global.f32 	[%rd49+8192], %f616;
	st.global.f32 	[%rd49+9216], %f617;
	st.global.f32 	[%rd49+16384], %f618;
	st.global.f32 	[%rd49+17408], %f619;
	st.global.f32 	[%rd49+24576], %f620;
	st.global.f32 	[%rd49+25600], %f621;
	ret;

}


// ===== COMPILED SASS (sm_100) =====

	.target	sm_100

	.elftype	@"ET_EXEC"


//--------------------- .note.nv.tkinfo           --------------------------
	.section	.note.nv.tkinfo,"",@"SHT_NOTE"
	.sectionflags	@"SHF_NOTE_NV_TKINFO"
	.tkinfo
        /*0018*/ 	.word	0x00000002
        /*0030*/ 	.string	""
        /*0030*/ 	.string	"ptxas"
        /*0030*/ 	.string	"Cuda compilation tools, release 13.0, V13.0.88"
        /*0030*/ 	.string	"Build cuda_13.0.r13.0/compiler.36424714_0"
        /*0030*/ 	.string	"-arch sm_100 -m 64 "



//--------------------- .note.nv.cuinfo           --------------------------
	.section	.note.nv.cuinfo,"",@"SHT_NOTE"
	.sectionflags	@"SHF_NOTE_NV_CUINFO"
        /*0018*/ 	.short	0x0002
        /*001a*/ 	.short	0x0064
        /*001c*/ 	.short	0x0082
	.zero		2


//--------------------- .nv.info                  --------------------------
	.section	.nv.info,"",@"SHT_CUDA_INFO"
	.align	4


	//----- nvinfo : EIATTR_REGCOUNT
	.align		4
        /*0000*/ 	.byte	0x04, 0x2f
        /*0002*/ 	.short	(.L_1 - .L_0)
	.align		4
.L_0:
        /*0004*/ 	.word	index@(main_kernel)
        /*0008*/ 	.word	0x00000080


	//----- nvinfo : EIATTR_FRAME_SIZE
	.align		4
.L_1:
        /*000c*/ 	.byte	0x04, 0x11
        /*000e*/ 	.short	(.L_3 - .L_2)
	.align		4
.L_2:
        /*0010*/ 	.word	index@(main_kernel)
        /*0014*/ 	.word	0x00000000


	//----- nvinfo : EIATTR_MIN_STACK_SIZE
	.align		4
.L_3:
        /*0018*/ 	.byte	0x04, 0x12
        /*001a*/ 	.short	(.L_5 - .L_4)
	.align		4
.L_4:
        /*001c*/ 	.word	index@(main_kernel)
        /*0020*/ 	.word	0x00000000
.L_5:


//--------------------- .nv.compat                --------------------------
	.section	.nv.compat,"",@"SHT_CUDA_COMPAT_INFO"
	.align	4
        /*0000*/ 	.byte	0x02, 0x09, 0x00, 0x00, 0x02, 0x02, 0x01, 0x00, 0x02, 0x05, 0x05, 0x00, 0x03, 0x07, 0x01, 0x01
        /*0010*/ 	.byte	0x02, 0x03, 0x00, 0x00, 0x02, 0x06, 0x01, 0x00, 0x04, 0x0b, 0x08, 0x00, 0x09, 0x00, 0x00, 0x00
        /*0020*/ 	.byte	0x00, 0x00, 0x00, 0x00


//--------------------- .nv.info.main_kernel      --------------------------
	.section	.nv.info.main_kernel,"",@"SHT_CUDA_INFO"
	.sectionflags	@""
	.align	4


	//----- nvinfo : EIATTR_CUDA_API_VERSION
	.align		4
        /*0000*/ 	.byte	0x04, 0x37
        /*0002*/ 	.short	(.L_7 - .L_6)
.L_6:
        /*0004*/ 	.word	0x00000082


	//----- nvinfo : EIATTR_KPARAM_INFO
	.align		4
.L_7:
        /*0008*/ 	.byte	0x04, 0x17
        /*000a*/ 	.short	(.L_9 - .L_8)
.L_8:
        /*000c*/ 	.word	0x00000000
        /*0010*/ 	.short	0x0002
        /*0012*/ 	.short	0x0010
        /*0014*/ 	.byte	0x00, 0xf5, 0x21, 0x00


	//----- nvinfo : EIATTR_KPARAM_INFO
	.align		4
.L_9:
        /*0018*/ 	.byte	0x04, 0x17
        /*001a*/ 	.short	(.L_11 - .L_10)
.L_10:
        /*001c*/ 	.word	0x00000000
        /*0020*/ 	.short	0x0001
        /*0022*/ 	.short	0x0008
        /*0024*/ 	.byte	0x00, 0xf5, 0x21, 0x00


	//----- nvinfo : EIATTR_KPARAM_INFO
	.align		4
.L_11:
        /*0028*/ 	.byte	0x04, 0x17
        /*002a*/ 	.short	(.L_13 - .L_12)
.L_12:
        /*002c*/ 	.word	0x00000000
        /*0030*/ 	.short	0x0000
        /*0032*/ 	.short	0x0000
        /*0034*/ 	.byte	0x00, 0xf5, 0x21, 0x00


	//----- nvinfo : EIATTR_SPARSE_MMA_MASK
	.align		4
.L_13:
        /*0038*/ 	.byte	0x03, 0x50
        /*003a*/ 	.short	0x0000


	//----- nvinfo : EIATTR_MAXREG_COUNT
	.align		4
        /*003c*/ 	.byte	0x03, 0x1b
        /*003e*/ 	.short	0x00ff


	//----- nvinfo : EIATTR_NUM_BARRIERS
	.align		4
        /*0040*/ 	.byte	0x02, 0x4c
        /*0042*/ 	.byte	0x01
	.zero		1


	//----- nvinfo : EIATTR_MERCURY_ISA_VERSION
	.align		4
        /*0044*/ 	.byte	0x03, 0x5f
        /*0046*/ 	.short	0x0101


	//----- nvinfo : EIATTR_VRC_CTA_INIT_COUNT
	.align		4
        /*0048*/ 	.byte	0x02, 0x4a
	.zero		1
	.zero		1


	//----- nvinfo : EIATTR_EXIT_INSTR_OFFSETS
	.align		4
        /*004c*/ 	.byte	0x04, 0x1c
        /*004e*/ 	.short	(.L_15 - .L_14)


	//   ....[0]....
.L_14:
        /*0050*/ 	.word	0x000025e0


	//----- nvinfo : EIATTR_MAX_THREADS
	.align		4
.L_15:
        /*0054*/ 	.byte	0x04, 0x05
        /*0056*/ 	.short	(.L_17 - .L_16)
.L_16:
        /*0058*/ 	.word	0x00000040
        /*005c*/ 	.word	0x00000001
        /*0060*/ 	.word	0x00000001


	//----- nvinfo : EIATTR_CBANK_PARAM_SIZE
	.align		4
.L_17:
        /*0064*/ 	.byte	0x03, 0x19
        /*0066*/ 	.short	0x0018


	//----- nvinfo : EIATTR_PARAM_CBANK
	.align		4
        /*0068*/ 	.byte	0x04, 0x0a
        /*006a*/ 	.short	(.L_19 - .L_18)
	.align		4
.L_18:
        /*006c*/ 	.word	index@(.nv.constant0.main_kernel)
        /*0070*/ 	.short	0x0380
        /*0072*/ 	.short	0x0018


	//----- nvinfo : EIATTR_SW_WAR
	.align		4
.L_19:
        /*0074*/ 	.byte	0x04, 0x36
        /*0076*/ 	.short	(.L_21 - .L_20)
.L_20:
        /*0078*/ 	.word	0x00000008
.L_21:


//--------------------- .nv.callgraph             --------------------------
	.section	.nv.callgraph,"",@"SHT_CUDA_CALLGRAPH"
	.align	4
	.sectionentsize	8
	.align		4
        /*0000*/ 	.word	0x00000000
	.align		4
        /*0004*/ 	.word	0xffffffff
	.align		4
        /*0008*/ 	.word	0x00000000
	.align		4
        /*000c*/ 	.word	0xfffffffe
	.align		4
        /*0010*/ 	.word	0x00000000
	.align		4
        /*0014*/ 	.word	0xfffffffd
	.align		4
        /*0018*/ 	.word	0x00000000
	.align		4
        /*001c*/ 	.word	0xfffffffc


//--------------------- .text.main_kernel         --------------------------
	.section	.text.main_kernel,"ax",@progbits
	.align	128
        .global         main_kernel
        .type           main_kernel,@function
        .size           main_kernel,(.L_x_3 - main_kernel)
        .other          main_kernel,@"STO_CUDA_ENTRY STV_DEFAULT"
main_kernel:
.text.main_kernel:
[----:B------:R-:W-:Y:S01]  /*0000*/  LDC R1, c[0x0][0x37c] ;  /* 0x0000df00ff017b82 */ /* 0x000fe20000000800 */
[----:B------:R-:W0:Y:S07]  /*0010*/  S2R R82, SR_CTAID.X ;  /* 0x0000000000527919 */ /* 0x000e2e0000002500 */
[----:B------:R-:W1:Y:S01]  /*0020*/  S2UR UR5, SR_CgaCtaId ;  /* 0x00000000000579c3 */ /* 0x000e620000008800 */
[----:B------:R-:W-:Y:S01]  /*0030*/  UMOV UR4, 0x400 ;  /* 0x0000040000047882 */ /* 0x000fe20000000000 */
[----:B------:R-:W-:Y:S01]  /*0040*/  HFMA2 R117, -RZ, RZ, 0, 0 ;  /* 0x00000000ff757431 */ /* 0x000fe200000001ff */
[----:B------:R-:W2:Y:S01]  /*0050*/  S2R R81, SR_TID.X ;  /* 0x0000000000517919 */ /* 0x000ea20000002100 */
[----:B------:R-:W-:Y:S01]  /*0060*/  HFMA2 R107, -RZ, RZ, 0, 0 ;  /* 0x00000000ff6b7431 */ /* 0x000fe200000001ff */
[----:B------:R-:W-:Y:S01]  /*0070*/  MOV R11, RZ ;  /* 0x000000ff000b7202 */ /* 0x000fe20000000f00 */
[----:B------:R-:W-:Y:S01]  /*0080*/  HFMA2 R103, -RZ, RZ, 0, 0 ;  /* 0x00000000ff677431 */ /* 0x000fe200000001ff */
[----:B------:R-:W-:Y:S01]  /*0090*/  MOV R113, RZ ;  /* 0x000000ff00717202 */ /* 0x000fe20000000f00 */
[----:B------:R-:W-:Y:S01]  /*00a0*/  HFMA2 R109, -RZ, RZ, 0, 0 ;  /* 0x00000000ff6d7431 */ /* 0x000fe200000001ff */
[----:B------:R-:W-:Y:S01]  /*00b0*/  MOV R115, RZ ;  /* 0x000000ff00737202 */ /* 0x000fe20000000f00 */
[----:B------:R-:W-:Y:S01]  /*00c0*/  HFMA2 R105, -RZ, RZ, 0, 0 ;  /* 0x00000000ff697431 */ /* 0x000fe200000001ff */
[----:B------:R-:W-:Y:S01]  /*00d0*/  MOV R111, RZ ;  /* 0x000000ff006f7202 */ /* 0x000fe20000000f00 */
[----:B------:R-:W3:Y:S01]  /*00e0*/  LDCU.64 UR8, c[0x0][0x358] ;  /* 0x00006b00ff0877ac */ /* 0x000ee20008000a00 */
[----:B------:R-:W-:-:S02]  /*00f0*/  UPLOP3.LUT UP0, UPT, UPT, UPT, UPT, 0x80, 0x8 ;  /* 0x000000000008789c */ /* 0x000fc40003f0f070 */
[----:B-1----:R-:W-:Y:S02]  /*0100*/  ULEA UR6, UR5, UR4, 0x18 ;  /* 0x0000000405067291 */ /* 0x002fe4000f8ec0ff */
[----:B------:R-:W-:-:S04]  /*0110*/  UIADD3 UR4, UPT, UPT, UR4, 0x400, URZ ;  /* 0x0000040004047890 */ /* 0x000fc8000fffe0ff */
[----:B------:R-:W-:Y:S01]  /*0120*/  ULEA UR5, UR5, UR4, 0x18 ;  /* 0x0000000405057291 */ /* 0x000fe2000f8ec0ff */
[C---:B0-----:R-:W-:Y:S02]  /*0130*/  SHF.L.U32 R0, R82.reuse, 0x8, RZ ;  /* 0x0000000852007819 */ /* 0x041fe400000006ff */
[----:B------:R-:W-:Y:S02]  /*0140*/  SHF.L.U32 R3, R82, 0x7, RZ ;  /* 0x0000000752037819 */ /* 0x000fe400000006ff */
[----:B------:R-:W-:Y:S02]  /*0150*/  LOP3.LUT R0, R0, 0x7fffc000, RZ, 0xc0, !PT ;  /* 0x7fffc00000007812 */ /* 0x000fe400078ec0ff */
[----:B------:R-:W-:Y:S02]  /*0160*/  SHF.L.U32 R95, R82, 0x5, RZ ;  /* 0x00000005525f7819 */ /* 0x000fe400000006ff */
[----:B--2---:R-:W-:Y:S02]  /*0170*/  SHF.L.U32 R2, R81, 0x6, RZ ;  /* 0x0000000651027819 */ /* 0x004fe400000006ff */
[----:B------:R-:W-:-:S02]  /*0180*/  LOP3.LUT R3, R0, 0x1000, R3, 0xf8, !PT ;  /* 0x0000100000037812 */ /* 0x000fc400078ef803 */
[----:B------:R-:W-:Y:S02]  /*0190*/  SHF.L.U32 R0, R81, 0x5, RZ ;  /* 0x0000000551007819 */ /* 0x000fe400000006ff */
[----:B------:R-:W-:Y:S02]  /*01a0*/  LOP3.LUT R95, R95, 0xe0, RZ, 0xc0, !PT ;  /* 0x000000e05f5f7812 */ /* 0x000fe400078ec0ff */
[----:B------:R-:W-:Y:S02]  /*01b0*/  LOP3.LUT R2, R3, 0x800, R2, 0xf8, !PT ;  /* 0x0000080003027812 */ /* 0x000fe400078ef802 */
[----:B------:R-:W-:Y:S02]  /*01c0*/  SHF.L.U32 R100, R81, 0x2, RZ ;  /* 0x0000000251647819 */ /* 0x000fe400000006ff */
[----:B------:R-:W-:Y:S02]  /*01d0*/  LOP3.LUT R3, R95, 0x700, R0, 0xf8, !PT ;  /* 0x000007005f037812 */ /* 0x000fe400078ef800 */
[----:B------:R-:W-:-:S02]  /*01e0*/  SHF.R.U32.HI R102, RZ, 0x3, R82 ;  /* 0x00000003ff667819 */ /* 0x000fc40000011652 */
[----:B------:R-:W-:Y:S02]  /*01f0*/  SHF.R.U32.HI R101, RZ, 0x5, R82 ;  /* 0x00000005ff657819 */ /* 0x000fe40000011652 */
[----:B------:R-:W-:Y:S02]  /*0200*/  SHF.L.U32 R99, R81, 0x4, RZ ;  /* 0x0000000451637819 */ /* 0x000fe400000006ff */
[----:B------:R-:W-:Y:S02]  /*0210*/  LOP3.LUT R3, R3, 0x1c, R100, 0xf8, !PT ;  /* 0x0000001c03037812 */ /* 0x000fe400078ef864 */
[----:B------:R-:W-:Y:S02]  /*0220*/  LOP3.LUT R102, R102, 0x3, RZ, 0xc0, !PT ;  /* 0x0000000366667812 */ /* 0x000fe400078ec0ff */
[----:B------:R-:W-:Y:S02]  /*0230*/  LOP3.LUT R101, R101, 0x1, RZ, 0xc0, !PT ;  /* 0x0000000165657812 */ /* 0x000fe400078ec0ff */
[----:B------:R-:W-:-:S02]  /*0240*/  LOP3.LUT R98, R99, 0x200, RZ, 0xc0, !PT ;  /* 0x0000020063627812 */ /* 0x000fc400078ec0ff */
[----:B------:R-:W-:Y:S02]  /*0250*/  LOP3.LUT R97, R100, 0x7c, RZ, 0xc0, !PT ;  /* 0x0000007c64617812 */ /* 0x000fe400078ec0ff */
[----:B------:R-:W-:Y:S02]  /*0260*/  LOP3.LUT R96, R2, 0xf, R81, 0xf8, !PT ;  /* 0x0000000f02607812 */ /* 0x000fe400078ef851 */
[C---:B------:R-:W-:Y:S02]  /*0270*/  LOP3.LUT R94, R3.reuse, 0x40800, RZ, 0xfc, !PT ;  /* 0x00040800035e7812 */ /* 0x040fe400078efcff */
[C---:B------:R-:W-:Y:S02]  /*0280*/  LOP3.LUT R93, R3.reuse, 0x1e0800, RZ, 0xfc, !PT ;  /* 0x001e0800035d7812 */ /* 0x040fe400078efcff */
[C---:B------:R-:W-:Y:S02]  /*0290*/  LOP3.LUT R92, R3.reuse, 0x1e0000, RZ, 0xfc, !PT ;  /* 0x001e0000035c7812 */ /* 0x040fe400078efcff */
[----:B------:R-:W-:-:S02]  /*02a0*/  LOP3.LUT R91, R3, 0x140800, RZ, 0xfc, !PT ;  /* 0x00140800035b7812 */ /* 0x000fc400078efcff */
[C---:B------:R-:W-:Y:S02]  /*02b0*/  LOP3.LUT R90, R3.reuse, 0x140000, RZ, 0xfc, !PT ;  /* 0x00140000035a7812 */ /* 0x040fe400078efcff */
[C---:B------:R-:W-:Y:S02]  /*02c0*/  LOP3.LUT R89, R3.reuse, 0xe0800, RZ, 0xfc, !PT ;  /* 0x000e080003597812 */ /* 0x040fe400078efcff */
[C---:B------:R-:W-:Y:S02]  /*02d0*/  LOP3.LUT R88, R3.reuse, 0xe0000, RZ, 0xfc, !PT ;  /* 0x000e000003587812 */ /* 0x040fe400078efcff */
[C---:B------:R-:W-:Y:S02]  /*02e0*/  LOP3.LUT R87, R3.reuse, 0xc0800, RZ, 0xfc, !PT ;  /* 0x000c080003577812 */ /* 0x040fe400078efcff */
[C---:B------:R-:W-:Y:S02]  /*02f0*/  LOP3.LUT R86, R3.reuse, 0xc0000, RZ, 0xfc, !PT ;  /* 0x000c000003567812 */ /* 0x040fe400078efcff */
[----:B------:R-:W-:-:S02]  /*0300*/  LOP3.LUT R85, R3, 0x60800, RZ, 0xfc, !PT ;  /* 0x0006080003557812 */ /* 0x000fc400078efcff */
[----:B---3--:R-:W-:-:S07]  /*0310*/  LOP3.LUT R84, R3, 0x60000, RZ, 0xfc, !PT ;  /* 0x0006000003547812 */ /* 0x008fce00078efcff */
.L_x_1:
[----:B------:R-:W0:Y:S01]  /*0320*/  LDC.64 R2, c[0x0][0x388] ;  /* 0x0000e200ff027b82 */ /* 0x000e220000000a00 */
[--C-:B------:R-:W-:Y:S01]  /*0330*/  SHF.R.U32.HI R0, RZ, 0x4, R81.reuse ;  /* 0x00000004ff007819 */ /* 0x100fe20000011651 */
[----:B------:R-:W1:Y:S01]  /*0340*/  LDCU UR4, c[0x0][0x390] ;  /* 0x00007200ff0477ac */ /* 0x000e620008000800 */
[----:B------:R-:W-:Y:S01]  /*0350*/  SHF.R.U32.HI R5, RZ, 0x5, R81 ;  /* 0x00000005ff057819 */ /* 0x000fe20000011651 */
[C---:B------:R-:W-:Y:S01]  /*0360*/  IMAD R15, R11.reuse, -0x40000, R94 ;  /* 0xfffc00000b0f7824 */ /* 0x040fe200078e025e */
[----:B------:R-:W-:Y:S01]  /*0370*/  LOP3.LUT R7, R0, 0x1, RZ, 0xc0, !PT ;  /* 0x0000000100077812 */ /* 0x000fe200078ec0ff */
[C---:B------:R-:W-:Y:S01]  /*0380*/  IMAD R9, R11.reuse, -0x40000, R85 ;  /* 0xfffc00000b097824 */ /* 0x040fe200078e0255 */
[----:B------:R-:W-:Y:S01]  /*0390*/  SHF.R.U32.HI R0, RZ, 0x4, R82 ;  /* 0x00000004ff007819 */ /* 0x000fe20000011652 */
[----:B------:R-:W2:Y:S01]  /*03a0*/  LDC R121, c[0x0][0x394] ;  /* 0x0000e500ff797b82 */ /* 0x000ea20000000800 */
[----:B------:R-:W-:Y:S01]  /*03b0*/  IADD3 R4, PT, PT, R102, R7, RZ ;  /* 0x0000000766047210 */ /* 0x000fe20007ffe0ff */
[----:B------:R-:W-:Y:S01]  /*03c0*/  IMAD R10, R11, -0x40000, R84 ;  /* 0xfffc00000b0a7824 */ /* 0x000fe200078e0254 */
[----:B------:R-:W-:Y:S01]  /*03d0*/  LOP3.LUT P1, RZ, R5, 0x2, R0, 0xf8, !PT ;  /* 0x0000000205ff7812 */ /* 0x000fe2000782f800 */
[----:B------:R-:W-:Y:S01]  /*03e0*/  UPLOP3.LUT UP1, UPT, UPT, UPT, UP0, 0x80, 0x8 ;  /* 0x000000000008789c */ /* 0x000fe20003f2f000 */
[----:B------:R-:W-:-:S02]  /*03f0*/  IADD3 R7, PT, PT, R4, R11, RZ ;  /* 0x0000000b04077210 */ /* 0x000fc40007ffe0ff */
[----:B------:R-:W-:Y:S02]  /*0400*/  SHF.L.U32 R0, R101, 0x1, RZ ;  /* 0x0000000165007819 */ /* 0x000fe400000006ff */
[C---:B------:R-:W-:Y:S02]  /*0410*/  SHF.L.U32 R6, R81.reuse, 0x5, RZ ;  /* 0x0000000551067819 */ /* 0x040fe400000006ff */
[----:B------:R-:W-:Y:S02]  /*0420*/  SHF.L.U32 R8, R81, 0x2, RZ ;  /* 0x0000000251087819 */ /* 0x000fe400000006ff */
[----:B------:R-:W-:Y:S02]  /*0430*/  LEA R83, R7, R96, 0x9 ;  /* 0x0000006007537211 */ /* 0x000fe400078e48ff */
[----:B------:R-:W-:Y:S02]  /*0440*/  LOP3.LUT R0, R0, R5, RZ, 0xfc, !PT ;  /* 0x0000000500007212 */ /* 0x000fe400078efcff */
[----:B------:R-:W-:Y:S01]  /*0450*/  LOP3.LUT R6, R95, 0x700, R6, 0xf8, !PT ;  /* 0x000007005f067812 */ /* 0x000fe200078ef806 */
[----:B0-----:R-:W-:Y:S01]  /*0460*/  IMAD.WIDE.U32 R2, R83, 0x4, R2 ;  /* 0x0000000453027825 */ /* 0x001fe200078e0002 */
[----:B------:R-:W-:-:S02]  /*0470*/  LOP3.LUT R5, R8, 0x1c, RZ, 0xc0, !PT ;  /* 0x0000001c08057812 */ /* 0x000fc400078ec0ff */
[C---:B------:R-:W-:Y:S01]  /*0480*/  LOP3.LUT P0, RZ, R11.reuse, R4, RZ, 0xfc, !PT ;  /* 0x000000040bff7212 */ /* 0x040fe2000780fcff */
[----:B------:R-:W-:Y:S01]  /*0490*/  IMAD R4, R11, -0x40000, R90 ;  /* 0xfffc00000b047824 */ /* 0x000fe200078e025a */
[----:B------:R-:W-:Y:S01]  /*04a0*/  IADD3 R8, PT, PT, R5, R6, RZ ;  /* 0x0000000605087210 */ /* 0x000fe20007ffe0ff */
[C---:B------:R-:W-:Y:S01]  /*04b0*/  IMAD R5, R11.reuse, -0x40000, R89 ;  /* 0xfffc00000b057824 */ /* 0x040fe200078e0259 */
[----:B------:R-:W-:Y:S01]  /*04c0*/  PLOP3.LUT P1, PT, P1, P0, PT, 0x2f, 0xf2 ;  /* 0x0000000000f2781c */ /* 0x000fe20000f20577 */
[C---:B------:R-:W-:Y:S01]  /*04d0*/  IMAD R6, R11.reuse, -0x40000, R88 ;  /* 0xfffc00000b067824 */ /* 0x040fe200078e0258 */
[----:B------:R-:W-:Y:S01]  /*04e0*/  ISETP.EQ.OR P0, PT, R0, 0x3, !P0 ;  /* 0x000000030000780c */ /* 0x000fe20004702670 */
[C---:B------:R-:W-:Y:S01]  /*04f0*/  IMAD R14, R11.reuse, -0x40000, R8 ;  /* 0xfffc00000b0e7824 */ /* 0x040fe200078e0208 */
[----:B------:R-:W-:Y:S01]  /*0500*/  IADD3 R118, P2, PT, R2, 0x9800, RZ ;  /* 0x0000980002767810 */ /* 0x000fe20007f5e0ff */
[----:B------:R-:W-:Y:S01]  /*0510*/  IMAD R0, R11, -0x40000, R93 ;  /* 0xfffc00000b007824 */ /* 0x000fe200078e025d */
[----:B------:R-:W-:Y:S01]  /*0520*/  ISETP.GT.U32.OR P1, PT, R7, 0x4, P1 ;  /* 0x000000040700780c */ /* 0x000fe20000f24470 */
[----:B------:R-:W-:Y:S01]  /*0530*/  IMAD R2, R11, -0x40000, R92 ;  /* 0xfffc00000b027824 */ /* 0x000fe200078e025c */
[----:B------:R-:W-:Y:S01]  /*0540*/  ISETP.GT.U32.OR P0, PT, R7, 0x4, P0 ;  /* 0x000000040700780c */ /* 0x000fe20000704470 */
[C---:B------:R-:W-:Y:S01]  /*0550*/  IMAD R7, R11.reuse, -0x40000, R87 ;  /* 0xfffc00000b077824 */ /* 0x040fe200078e0257 */
[----:B------:R-:W-:Y:S01]  /*0560*/  IADD3.X R119, PT, PT, RZ, R3, RZ, P2, !PT ;  /* 0x00000003ff777210 */ /* 0x000fe200017fe4ff */
[C---:B------:R-:W-:Y:S01]  /*0570*/  IMAD R3, R11.reuse, -0x40000, R91 ;  /* 0xfffc00000b037824 */ /* 0x040fe200078e025b */
[C---:B------:R-:W-:Y:S01]  /*0580*/  IADD3 R80, PT, PT, R14.reuse, 0x40000, RZ ;  /* 0x000400000e507810 */ /* 0x040fe20007ffe0ff */
[----:B------:R-:W-:Y:S01]  /*0590*/  IMAD R8, R11, -0x40000, R86 ;  /* 0xfffc00000b087824 */ /* 0x000fe200078e0256 */
[----:B------:R-:W-:-:S02]  /*05a0*/  IADD3 R11, PT, PT, R14, 0x1c0800, RZ ;  /* 0x001c08000e0b7810 */ /* 0x000fc40007ffe0ff */
[C---:B------:R-:W-:Y:S02]  /*05b0*/  IADD3 R12, PT, PT, R14.reuse, 0x1c0000, RZ ;  /* 0x001c00000e0c7810 */ /* 0x040fe40007ffe0ff */
[C---:B------:R-:W-:Y:S02]  /*05c0*/  IADD3 R13, PT, PT, R14.reuse, 0x160800, RZ ;  /* 0x001608000e0d7810 */ /* 0x040fe40007ffe0ff */
[----:B------:R-:W-:Y:S02]  /*05d0*/  IADD3 R14, PT, PT, R14, 0x160000, RZ ;  /* 0x001600000e0e7810 */ /* 0x000fe40007ffe0ff */
[----:B------:R-:W-:Y:S02]  /*05e0*/  IADD3 R83, PT, PT, R83, -0xa00, RZ ;  /* 0xfffff60053537810 */ /* 0x000fe40007ffe0ff */
[----:B-1----:R-:W-:Y:S01]  /*05f0*/  MOV R120, UR4 ;  /* 0x0000000400787c02 */ /* 0x002fe20008000f00 */
[----:B--2---:R-:W-:-:S06]  /*0600*/  UMOV UR4, URZ ;  /* 0x000000ff00047c82 */ /* 0x004fcc0008000000 */
.L_x_0:
[----:B------:R-:W0:Y:S01]  /*0610*/  LDC.64 R18, c[0x0][0x388] ;  /* 0x0000e200ff127b82 */ /* 0x000e220000000a00 */
[----:B------:R-:W-:Y:S01]  /*0620*/  HFMA2 R125, -RZ, RZ, 0, 0 ;  /* 0x00000000ff7d7431 */ /* 0x000fe200000001ff */
[----:B------:R-:W-:Y:S01]  /*0630*/  MOV R123, RZ ;  /* 0x000000ff007b7202 */ /* 0x000fe20000000f00 */
[----:B------:R-:W-:Y:S01]  /*0640*/  HFMA2 R106, -RZ, RZ, 0, 0 ;  /* 0x00000000ff6a7431 */ /* 0x000fe200000001ff */
[----:B------:R-:W-:Y:S01]  /*0650*/  MOV R104, RZ ;  /* 0x000000ff00687202 */ /* 0x000fe20000000f00 */
[----:B------:R-:W-:-:S04]  /*0660*/  IMAD.WIDE.U32 R16, R80, 0x4, R120 ;  /* 0x0000000450107825 */ /* 0x000fc800078e0078 */
[--C-:B------:R-:W-:Y:S01]  /*0670*/  IMAD.WIDE.U32 R20, R15, 0x4, R120.reuse ;  /* 0x000000040f147825 */ /* 0x100fe200078e0078 */
[----:B------:R-:W2:Y:S03]  /*0680*/  @!P1 LDG.E.CONSTANT R104, desc[UR8][R118.64+-0x4000] ;  /* 0xffc0000876689981 */ /* 0x000ea6000c1e9900 */
[--C-:B------:R-:W-:Y:S01]  /*0690*/  IMAD.WIDE.U32 R24, R10, 0x4, R120.reuse ;  /* 0x000000040a187825 */ /* 0x100fe200078e0078 */
[----:B------:R-:W3:Y:S03]  /*06a0*/  @!P0 LDG.E.CONSTANT R125, desc[UR8][R118.64+-0x8000] ;  /* 0xff800008767d8981 */ /* 0x000ee6000c1e9900 */
[--C-:B------:R-:W-:Y:S01]  /*06b0*/  IMAD.WIDE.U32 R28, R9, 0x4, R120.reuse ;  /* 0x00000004091c7825 */ /* 0x100fe200078e0078 */
[----:B------:R-:W4:Y:S03]  /*06c0*/  @!P0 LDG.E.CONSTANT R106, desc[UR8][R118.64] ;  /* 0x00000008766a8981 */ /* 0x000f26000c1e9900 */
[----:B------:R-:W-:Y:S01]  /*06d0*/  IMAD.WIDE.U32 R32, R8, 0x4, R120 ;  /* 0x0000000408207825 */ /* 0x000fe200078e0078 */
[----:B------:R-:W5:Y:S03]  /*06e0*/  LDG.E.128.CONSTANT R20, desc[UR8][R20.64] ;  /* 0x0000000814147981 */ /* 0x000f66000c1e9d00 */
[----:B0-----:R-:W-:Y:S01]  /*06f0*/  IMAD.WIDE R18, R83, 0x4, R18 ;  /* 0x0000000453127825 */ /* 0x001fe200078e0212 */
[----:B------:R-:W5:Y:S03]  /*0700*/  LDG.E.128.CONSTANT R24, desc[UR8][R24.64] ;  /* 0x0000000818187981 */ /* 0x000f66000c1e9d00 */
[--C-:B------:R-:W-:Y:S01]  /*0710*/  IMAD.WIDE.U32 R36, R7, 0x4, R120.reuse ;  /* 0x0000000407247825 */ /* 0x100fe200078e0078 */
[----:B------:R-:W5:Y:S03]  /*0720*/  @!P1 LDG.E.CONSTANT R123, desc[UR8][R18.64] ;  /* 0x00000008127b9981 */ /* 0x000f66000c1e9900 */
[--C-:B------:R-:W-:Y:S01]  /*0730*/  IMAD.WIDE.U32 R40, R6, 0x4, R120.reuse ;  /* 0x0000000406287825 */ /* 0x100fe200078e0078 */
[----:B------:R-:W5:Y:S03]  /*0740*/  LDG.E.128.CONSTANT R28, desc[UR8][R28.64] ;  /* 0x000000081c1c7981 */ /* 0x000f66000c1e9d00 */
        /* <DEDUP_REMOVED lines=16> */
[----:B------:R-:W-:Y:S01]  /*0850*/  IMAD.WIDE.U32 R76, R0, 0x4, R120 ;  /* 0x00000004004c7825 */ /* 0x000fe200078e0078 */
[----:B------:R-:W5:Y:S04]  /*0860*/  LDG.E.128.CONSTANT R60, desc[UR8][R60.64] ;  /* 0x000000083c3c7981 */ /* 0x000f68000c1e9d00 */
[----:B------:R-:W5:Y:S04]  /*0870*/  LDG.E.128.CONSTANT R64, desc[UR8][R64.64] ;  /* 0x0000000840407981 */ /* 0x000f68000c1e9d00 */
[----:B------:R-:W5:Y:S04]  /*0880*/  LDG.E.128.CONSTANT R68, desc[UR8][R68.64] ;  /* 0x0000000844447981 */ /* 0x000f68000c1e9d00 */
[----:B------:R-:W5:Y:S04]  /*0890*/  LDG.E.128.CONSTANT R72, desc[UR8][R72.64] ;  /* 0x0000000848487981 */ /* 0x000f68000c1e9d00 */
[----:B------:R-:W5:Y:S01]  /*08a0*/  LDG.E.128.CONSTANT R76, desc[UR8][R76.64] ;  /* 0x000000084c4c7981 */ /* 0x000f62000c1e9d00 */
[----:B------:R-:W-:Y:S06]  /*08b0*/  BAR.SYNC.DEFER_BLOCKING 0x0 ;  /* 0x0000000000007b1d */ /* 0x000fec0000010000 */
[----:B--2---:R-:W-:Y:S04]  /*08c0*/  STS [R100+UR6+0x200], R104 ;  /* 0x0002006864007988 */ /* 0x004fe80008000806 */
[----:B---3--:R-:W-:Y:S04]  /*08d0*/  STS [R100+UR6+0x100], R125 ;  /* 0x0001007d64007988 */ /* 0x008fe80008000806 */
[----:B----4-:R-:W-:Y:S04]  /*08e0*/  STS [R100+UR6+0x300], R106 ;  /* 0x0003006a64007988 */ /* 0x010fe80008000806 */
[----:B-----5:R-:W-:Y:S04]  /*08f0*/  STS [R100+UR6], R123 ;  /* 0x0000007b64007988 */ /* 0x020fe80008000806 */
[----:B------:R-:W-:Y:S04]  /*0900*/  STS.128 [R99+UR5+0x400], R20 ;  /* 0x0004001463007988 */ /* 0x000fe80008000c05 */
[----:B------:R-:W-:Y:S04]  /*0910*/  STS.128 [R99+UR5+0x800], R24 ;  /* 0x0008001863007988 */ /* 0x000fe80008000c05 */
[----:B------:R-:W-:Y:S04]  /*0920*/  STS.128 [R99+UR5], R16 ;  /* 0x0000001063007988 */ /* 0x000fe80008000c05 */
[----:B------:R-:W-:Y:S04]  /*0930*/  STS.128 [R99+UR5+0xc00], R28 ;  /* 0x000c001c63007988 */ /* 0x000fe80008000c05 */
        /* <DEDUP_REMOVED lines=11> */
[----:B------:R-:W-:Y:S01]  /*09f0*/  STS.128 [R99+UR5+0x3c00], R76 ;  /* 0x003c004c63007988 */ /* 0x000fe20008000c05 */
[----:B------:R-:W-:Y:S06]  /*0a00*/  BAR.SYNC.DEFER_BLOCKING 0x0 ;  /* 0x0000000000007b1d */ /* 0x000fec0000010000 */
[----:B------:R-:W-:Y:S04]  /*0a10*/  LDS R32, [R97+UR5+0x3800] ;  /* 0x0038000561207984 */ /* 0x000fe80008000800 */
[----:B------:R-:W0:Y:S04]  /*0a20*/  LDS.128 R24, [R98+UR6] ;  /* 0x0000000662187984 */ /* 0x000e280008000c00 */
[----:B------:R-:W1:Y:S04]  /*0a30*/  LDS R33, [R97+UR5+0x3880] ;  /* 0x0038800561217984 */ /* 0x000e680008000800 */
[----:B------:R-:W2:Y:S04]  /*0a40*/  LDS R52, [R97+UR5+0x3900] ;  /* 0x0039000561347984 */ /* 0x000ea80008000800 */
[----:B------:R-:W-:Y:S04]  /*0a50*/  LDS R39, [R97+UR5+0x3980] ;  /* 0x0039800561277984 */ /* 0x000fe80008000800 */
[----:B------:R-:W3:Y:S04]  /*0a60*/  LDS.128 R44, [R98+UR6+0x80] ;  /* 0x00008006622c7984 */ /* 0x000ee80008000c00 */
[----:B------:R-:W-:Y:S04]  /*0a70*/  LDS R56, [R97+UR5+0x3a00] ;  /* 0x003a000561387984 */ /* 0x000fe80008000800 */
[----:B------:R-:W4:Y:S04]  /*0a80*/  LDS.128 R20, [R98+UR6+0x10] ;  /* 0x0000100662147984 */ /* 0x000f280008000c00 */
[----:B------:R-:W5:Y:S04]  /*0a90*/  LDS R41, [R97+UR5+0x3a80] ;  /* 0x003a800561297984 */ /* 0x000f680008000800 */
[----:B------:R-:W5:Y:S04]  /*0aa0*/  LDS R58, [R97+UR5+0x3b00] ;  /* 0x003b0005613a7984 */ /* 0x000f680008000800 */
[----:B------:R-:W5:Y:S04]  /*0ab0*/  LDS R38, [R97+UR5+0x3b80] ;  /* 0x003b800561267984 */ /* 0x000f680008000800 */
[----:B------:R-:W5:Y:S04]  /*0ac0*/  LDS.128 R28, [R98+UR6+0x90] ;  /* 0x00009006621c7984 */ /* 0x000f680008000c00 */
[----:B------:R-:W-:Y:S04]  /*0ad0*/  LDS R37, [R97+UR5+0x3c00] ;  /* 0x003c000561257984 */ /* 0x000fe80008000800 */
[----:B------:R-:W5:Y:S01]  /*0ae0*/  LDS.128 R16, [R98+UR6+0x20] ;  /* 0x0000200662107984 */ /* 0x000f620008000c00 */
[----:B0-----:R-:W-:-:S03]  /*0af0*/  FFMA R24, R24, R32, R117 ;  /* 0x0000002018187223 */ /* 0x001fc60000000075 */
[----:B------:R-:W0:Y:S01]  /*0b00*/  LDS R36, [R97+UR5+0x3c80] ;  /* 0x003c800561247984 */ /* 0x000e220008000800 */
[----:B-1----:R-:W-:-:S03]  /*0b10*/  FFMA R25, R33, R25, R24 ;  /* 0x0000001921197223 */ /* 0x002fc60000000018 */
[----:B------:R-:W1:Y:S01]  /*0b20*/  LDS R42, [R97+UR5+0x2800] ;  /* 0x00280005612a7984 */ /* 0x000e620008000800 */
[----:B--2---:R-:W-:Y:S01]  /*0b30*/  FFMA R26, R52, R26, R25 ;  /* 0x0000001a341a7223 */ /* 0x004fe20000000019 */
[----:B---3--:R-:W-:Y:S02]  /*0b40*/  FFMA R32, R32, R44, R115 ;  /* 0x0000002c20207223 */ /* 0x008fe40000000073 */
[----:B------:R-:W2:Y:S01]  /*0b50*/  LDS.128 R48, [R98+UR6+0xa0] ;  /* 0x0000a00662307984 */ /* 0x000ea20008000c00 */
[----:B------:R-:W-:-:S03]  /*0b60*/  FFMA R27, R39, R27, R26 ;  /* 0x0000001b271b7223 */ /* 0x000fc6000000001a */
[----:B------:R-:W3:Y:S01]  /*0b70*/  LDS R43, [R97+UR5+0x3d00] ;  /* 0x003d0005612b7984 */ /* 0x000ee20008000800 */
[----:B----4-:R-:W-:-:S03]  /*0b80*/  FFMA R24, R20, R56, R27 ;  /* 0x0000003814187223 */ /* 0x010fc6000000001b */
[----:B------:R-:W4:Y:S01]  /*0b90*/  LDS R54, [R97+UR5+0x2880] ;  /* 0x0028800561367984 */ /* 0x000f220008000800 */
[----:B------:R-:W-:-:S03]  /*0ba0*/  FFMA R25, R33, R45, R32 ;  /* 0x0000002d21197223 */ /* 0x000fc60000000020 */
[----:B------:R-:W4:Y:S01]  /*0bb0*/  LDS R40, [R97+UR5+0x3d80] ;  /* 0x003d800561287984 */ /* 0x000f220008000800 */
[----:B-----5:R-:W-:-:S03]  /*0bc0*/  FFMA R21, R41, R21, R24 ;  /* 0x0000001529157223 */ /* 0x020fc60000000018 */
[----:B------:R-:W5:Y:S01]  /*0bd0*/  LDS R55, [R97+UR5+0x2900] ;  /* 0x0029000561377984 */ /* 0x000f620008000800 */
[----:B------:R-:W-:-:S03]  /*0be0*/  FFMA R20, R52, R46, R25 ;  /* 0x0000002e34147223 */ /* 0x000fc60000000019 */
[----:B------:R-:W5:Y:S01]  /*0bf0*/  LDS.128 R32, [R98+UR6+0x100] ;  /* 0x0001000662207984 */ /* 0x000f620008000c00 */
[----:B------:R-:W-:-:S03]  /*0c00*/  FFMA R21, R58, R22, R21 ;  /* 0x000000163a157223 */ /* 0x000fc60000000015 */
[----:B------:R-:W5:Y:S01]  /*0c10*/  LDS R52, [R97+UR5+0x2980] ;  /* 0x0029800561347984 */ /* 0x000f620008000800 */
[----:B------:R-:W-:Y:S01]  /*0c20*/  FFMA R39, R39, R47, R20 ;  /* 0x0000002f27277223 */ /* 0x000fe20000000014 */
[----:B------:R-:W-:Y:S02]  /*0c30*/  FFMA R21, R38, R23, R21 ;  /* 0x0000001726157223 */ /* 0x000fe40000000015 */
[----:B------:R-:W5:Y:S01]  /*0c40*/  LDS R53, [R97+UR5+0x2a00] ;  /* 0x002a000561357984 */ /* 0x000f620008000800 */
[----:B------:R-:W-:-:S03]  /*0c50*/  FFMA R56, R56, R28, R39 ;  /* 0x0000001c38387223 */ /* 0x000fc60000000027 */
[----:B------:R-:W5:Y:S01]  /*0c60*/  LDS R22, [R97+UR5+0x2a80] ;  /* 0x002a800561167984 */ /* 0x000f620008000800 */
[----:B------:R-:W-:-:S03]  /*0c70*/  FFMA R39, R16, R37, R21 ;  /* 0x0000002510277223 */ /* 0x000fc60000000015 */
[----:B------:R-:W5:Y:S04]  /*0c80*/  LDS R21, [R97+UR5+0x2b00] ;  /* 0x002b000561157984 */ /* 0x000f680008000800 */
[----:B------:R-:W5:Y:S01]  /*0c90*/  LDS.128 R68, [R98+UR6+0x110] ;  /* 0x0001100662447984 */ /* 0x000f620008000c00 */
[----:B------:R-:W-:-:S03]  /*0ca0*/  FFMA R23, R41, R29, R56 ;  /* 0x0000001d29177223 */ /* 0x000fc60000000038 */
[----:B------:R-:W5:Y:S01]  /*0cb0*/  LDS R20, [R97+UR5+0x2b80] ;  /* 0x002b800561147984 */ /* 0x000f620008000800 */
[----:B------:R-:W-:-:S03]  /*0cc0*/  FFMA R23, R58, R30, R23 ;  /* 0x0000001e3a177223 */ /* 0x000fc60000000017 */
[----:B------:R-:W-:Y:S04]  /*0cd0*/  LDS R41, [R97+UR5+0x3e00] ;  /* 0x003e000561297984 */ /* 0x000fe80008000800 */
[----:B------:R-:W5:Y:S04]  /*0ce0*/  LDS.128 R24, [R98+UR6+0x30] ;  /* 0x0000300662187984 */ /* 0x000f680008000c00 */
[----:B------:R-:W5:Y:S01]  /*0cf0*/  LDS R57, [R97+UR5+0x2c00] ;  /* 0x002c000561397984 */ /* 0x000f620008000800 */
[----:B------:R-:W-:Y:S01]  /*0d00*/  FFMA R38, R38, R31, R23 ;  /* 0x0000001f26267223 */ /* 0x000fe20000000017 */
[----:B0-----:R-:W-:-:S02]  /*0d10*/  FFMA R16, R36, R17, R39 ;  /* 0x0000001124107223 */ /* 0x001fc40000000027 */
[----:B------:R-:W0:Y:S01]  /*0d20*/  LDS R56, [R97+UR5+0x3e80] ;  /* 0x003e800561387984 */ /* 0x000e220008000800 */
[----:B-1----:R-:W-:-:S03]  /*0d30*/  FFMA R113, R44, R42, R113 ;  /* 0x0000002a2c717223 */ /* 0x002fc60000000071 */
[----:B------:R-:W1:Y:S01]  /*0d40*/  LDS R58, [R97+UR5+0x2c80] ;  /* 0x002c8005613a7984 */ /* 0x000e620008000800 */
[----:B--2---:R-:W-:Y:S01]  /*0d50*/  FFMA R37, R37, R48, R38 ;  /* 0x0000003025257223 */ /* 0x004fe20000000026 */
[----:B---3--:R-:W-:Y:S02]  /*0d60*/  FFMA R17, R43, R18, R16 ;  /* 0x000000122b117223 */ /* 0x008fe40000000010 */
[----:B------:R-:W2:Y:S01]  /*0d70*/  LDS R59, [R97+UR5+0x2d00] ;  /* 0x002d0005613b7984 */ /* 0x000ea20008000800 */
[----:B----4-:R-:W-:Y:S01]  /*0d80*/  FFMA R16, R54, R45, R113 ;  /* 0x0000002d36107223 */ /* 0x010fe20000000071 */
[----:B------:R-:W-:Y:S01]  /*0d90*/  FFMA R19, R40, R19, R17 ;  /* 0x0000001328137223 */ /* 0x000fe20000000011 */
[----:B------:R-:W-:Y:S01]  /*0da0*/  FFMA R18, R36, R49, R37 ;  /* 0x0000003124127223 */ /* 0x000fe20000000025 */
[----:B------:R-:W3:Y:S01]  /*0db0*/  LDS R72, [R97+UR5+0x2d80] ;  /* 0x002d800561487984 */ /* 0x000ee20008000800 */
[----:B-----5:R-:W-:Y:S01]  /*0dc0*/  FFMA R17, R55, R46, R16 ;  /* 0x0000002e37117223 */ /* 0x020fe20000000010 */
[----:B------:R-:W-:-:S02]  /*0dd0*/  FFMA R111, R42, R32, R111 ;  /* 0x000000202a6f7223 */ /* 0x000fc4000000006f */
[----:B------:R-:W4:Y:S01]  /*0de0*/  LDS.128 R36, [R98+UR6+0x120] ;  /* 0x0001200662247984 */ /* 0x000f220008000c00 */
[----:B------:R-:W-:-:S03]  /*0df0*/  FFMA R17, R52, R47, R17 ;  /* 0x0000002f34117223 */ /* 0x000fc60000000011 */
[----:B------:R-:W5:Y:S01]  /*0e00*/  LDS.128 R64, [R98+UR6+0xb0] ;  /* 0x0000b00662407984 */ /* 0x000f620008000c00 */
[----:B------:R-:W-:-:S03]  /*0e10*/  FFMA R54, R54, R33, R111 ;  /* 0x0000002136367223 */ /* 0x000fc6000000006f */
[----:B------:R-:W5:Y:S01]  /*0e20*/  LDS R73, [R97+UR5+0x2e00] ;  /* 0x002e000561497984 */ /* 0x000f620008000800 */
[----:B------:R-:W-:Y:S01]  /*0e30*/  FFMA R17, R28, R53, R17 ;  /* 0x000000351c117223 */ /* 0x000fe20000000011 */
[----:B------:R-:W-:Y:S02]  /*0e40*/  FFMA R55, R55, R34, R54 ;  /* 0x0000002237377223 */ /* 0x000fe40000000036 */
[----:B------:R-:W5:Y:S04]  /*0e50*/  LDS R74, [R97+UR5+0x2e80] ;  /* 0x002e8005614a7984 */ /* 0x000f680008000800 */
[----:B------:R-:W5:Y:S01]  /*0e60*/  LDS R77, [R97+UR5+0x3f00] ;  /* 0x003f0005614d7984 */ /* 0x000f620008000800 */
[----:B------:R-:W-:Y:S01]  /*0e70*/  FFMA R16, R22, R29, R17 ;  /* 0x0000001d16107223 */ /* 0x000fe20000000011 */
[----:B------:R-:W-:-:S02]  /*0e80*/  FFMA R52, R52, R35, R55 ;  /* 0x0000002334347223 */ /* 0x000fc40000000037 */
[----:B------:R-:W-:Y:S01]  /*0e90*/  LDS R76, [R97+UR5+0x3f80] ;  /* 0x003f8005614c7984 */ /* 0x000fe20008000800 */
[----:B------:R-:W-:-:S03]  /*0ea0*/  FFMA R17, R21, R30, R16 ;  /* 0x0000001e15117223 */ /* 0x000fc60000000010 */
[----:B------:R-:W5:Y:S01]  /*0eb0*/  LDS R75, [R97+UR5+0x2f00] ;  /* 0x002f0005614b7984 */ /* 0x000f620008000800 */
[----:B------:R-:W-:-:S03]  /*0ec0*/  FFMA R53, R53, R68, R52 ;  /* 0x0000004435357223 */ /* 0x000fc60000000034 */
[----:B------:R-:W5:Y:S04]  /*0ed0*/  LDS.128 R60, [R98+UR6+0x130] ;  /* 0x00013006623c7984 */ /* 0x000f680008000c00 */
[----:B------:R-:W5:Y:S01]  /*0ee0*/  LDS R79, [R97+UR5+0x1800] ;  /* 0x00180005614f7984 */ /* 0x000f620008000800 */
[----:B------:R-:W-:Y:S01]  /*0ef0*/  FFMA R17, R20, R31, R17 ;  /* 0x0000001f14117223 */ /* 0x000fe20000000011 */
[----:B------:R-:W-:Y:S02]  /*0f00*/  FFMA R22, R22, R69, R53 ;  /* 0x0000004516167223 */ /* 0x000fe40000000035 */
[----:B------:R-:W5:Y:S01]  /*0f10*/  LDS R42, [R97+UR5+0x2f80] ;  /* 0x002f8005612a7984 */ /* 0x000f620008000800 */
[----:B------:R-:W-:Y:S01]  /*0f20*/  FFMA R19, R24, R41, R19 ;  /* 0x0000002918137223 */ /* 0x000fe20000000013 */
[----:B------:R-:W-:-:S02]  /*0f30*/  FFMA R17, R48, R57, R17 ;  /* 0x0000003930117223 */ /* 0x000fc40000000011 */
[----:B------:R-:W5:Y:S01]  /*0f40*/  LDS R78, [R97+UR5+0x1880] ;  /* 0x00188005614e7984 */ /* 0x000f620008000800 */
[----:B------:R-:W-:Y:S01]  /*0f50*/  FFMA R23, R43, R50, R18 ;  /* 0x000000322b177223 */ /* 0x000fe20000000012 */
[----:B------:R-:W-:Y:S01]  /*0f60*/  FFMA R21, R21, R70, R22 ;  /* 0x0000004615157223 */ /* 0x000fe20000000016 */
[----:B0-----:R-:W-:Y:S01]  /*0f70*/  FFMA R108, R56, R25, R19 ;  /* 0x00000019386c7223 */ /* 0x001fe20000000013 */
[----:B-1----:R-:W-:Y:S01]  /*0f80*/  FFMA R52, R58, R49, R17 ;  /* 0x000000313a347223 */ /* 0x002fe20000000011 */
[----:B------:R-:W-:Y:S01]  /*0f90*/  FFMA R104, R40, R51, R23 ;  /* 0x0000003328687223 */ /* 0x000fe20000000017 */
[----:B------:R-:W-:Y:S01]  /*0fa0*/  LDS R24, [R97+UR5+0x3000] ;  /* 0x0030000561187984 */ /* 0x000fe20008000800 */
[----:B------:R-:W-:-:S03]  /*0fb0*/  FFMA R106, R20, R71, R21 ;  /* 0x00000047146a7223 */ /* 0x000fc60000000015 */
[----:B------:R-:W0:Y:S01]  /*0fc0*/  LDS.128 R16, [R98+UR6+0x40] ;  /* 0x0000400662107984 */ /* 0x000e220008000c00 */
[----:B--2---:R-:W-:-:S03]  /*0fd0*/  FFMA R25, R59, R50, R52 ;  /* 0x000000323b197223 */ /* 0x004fc60000000034 */
[----:B------:R-:W1:Y:S04]  /*0fe0*/  LDS.128 R20, [R98+UR6+0xc0] ;  /* 0x0000c00662147984 */ /* 0x000e680008000c00 */
[----:B------:R-:W2:Y:S04]  /*0ff0*/  LDS R43, [R97+UR5+0x800] ;  /* 0x00080005612b7984 */ /* 0x000ea80008000800 */
[----:B------:R-:W2:Y:S01]  /*1000*/  LDS.128 R52, [R98+UR6+0x180] ;  /* 0x0001800662347984 */ /* 0x000ea20008000c00 */
[----:B---3--:R-:W-:-:S03]  /*1010*/  FFMA R25, R72, R51, R25 ;  /* 0x0000003348197223 */ /* 0x008fc60000000019 */
[----:B------:R-:W3:Y:S04]  /*1020*/  LDS R40, [R97+UR5+0x880] ;  /* 0x0008800561287984 */ /* 0x000ee80008000800 */
[----:B------:R-:W3:Y:S01]  /*1030*/  LDS R110, [R97+UR5+0x3080] ;  /* 0x00308005616e7984 */ /* 0x000ee20008000800 */
[----:B----4-:R-:W-:Y:S01]  /*1040*/  FFMA R57, R57, R36, R106 ;  /* 0x0000002439397223 */ /* 0x010fe2000000006a */
[----:B-----5:R-:W-:Y:S01]  /*1050*/  FFMA R111, R41, R64, R104 ;  /* 0x00000040296f7223 */ /* 0x020fe20000000068 */
[----:B------:R-:W-:Y:S01]  /*1060*/  FFMA R25, R64, R73, R25 ;  /* 0x0000004940197223 */ /* 0x000fe20000000019 */
[----:B------:R-:W4:Y:S01]  /*1070*/  LDS R41, [R97+UR5+0x3100] ;  /* 0x0031000561297984 */ /* 0x000f220008000800 */
[----:B------:R-:W-:Y:S01]  /*1080*/  FFMA R58, R58, R37, R57 ;  /* 0x000000253a3a7223 */ /* 0x000fe20000000039 */
[-C--:B------:R-:W-:Y:S01]  /*1090*/  FFMA R111, R56, R65.reuse, R111 ;  /* 0x00000041386f7223 */ /* 0x080fe2000000006f */
[----:B------:R-:W-:Y:S01]  /*10a0*/  FFMA R56, R74, R65, R25 ;  /* 0x000000414a387223 */ /* 0x000fe20000000019 */
[----:B------:R-:W5:Y:S01]  /*10b0*/  LDS R106, [R97+UR5+0x3180] ;  /* 0x00318005616a7984 */ /* 0x000f620008000800 */
[----:B------:R-:W-:Y:S01]  /*10c0*/  FFMA R59, R59, R38, R58 ;  /* 0x000000263b3b7223 */ /* 0x000fe2000000003a */
[C---:B------:R-:W-:Y:S01]  /*10d0*/  FFMA R25, R77.reuse, R26, R108 ;  /* 0x0000001a4d197223 */ /* 0x040fe2000000006c */
[-C--:B------:R-:W-:Y:S01]  /*10e0*/  FFMA R26, R77, R66.reuse, R111 ;  /* 0x000000424d1a7223 */ /* 0x080fe2000000006f */
[----:B------:R-:W-:Y:S01]  /*10f0*/  FFMA R57, R75, R66, R56 ;  /* 0x000000424b397223 */ /* 0x000fe20000000038 */
[----:B------:R-:W-:Y:S01]  /*1100*/  FFMA R72, R72, R39, R59 ;  /* 0x0000002748487223 */ /* 0x000fe2000000003b */
[C---:B------:R-:W-:Y:S01]  /*1110*/  FFMA R25, R76.reuse, R27, R25 ;  /* 0x0000001b4c197223 */ /* 0x040fe20000000019 */
[----:B------:R-:W-:Y:S01]  /*1120*/  FFMA R27, R76, R67, R26 ;  /* 0x000000434c1b7223 */ /* 0x000fe2000000001a */
[----:B------:R-:W-:Y:S01]  /*1130*/  LDS R111, [R97+UR5+0x3200] ;  /* 0x00320005616f7984 */ /* 0x000fe20008000800 */
[----:B------:R-:W-:Y:S01]  /*1140*/  FFMA R73, R73, R60, R72 ;  /* 0x0000003c49497223 */ /* 0x000fe20000000048 */
[-C--:B------:R-:W-:Y:S01]  /*1150*/  FFMA R25, R44, R79.reuse, R25 ;  /* 0x0000004f2c197223 */ /* 0x080fe20000000019 */
[----:B------:R-:W-:Y:S01]  /*1160*/  FFMA R44, R32, R79, R27 ;  /* 0x0000004f202c7223 */ /* 0x000fe2000000001b */
[----:B------:R-:W-:Y:S01]  /*1170*/  FFMA R26, R42, R67, R57 ;  /* 0x000000432a1a7223 */ /* 0x000fe20000000039 */
[----:B------:R-:W-:Y:S01]  /*1180*/  FFMA R74, R74, R61, R73 ;  /* 0x0000003d4a4a7223 */ /* 0x000fe20000000049 */
[----:B------:R-:W5:Y:S01]  /*1190*/  LDS.128 R56, [R98+UR6+0x50] ;  /* 0x0000500662387984 */ /* 0x000f620008000c00 */
[C---:B------:R-:W-:Y:S01]  /*11a0*/  FFMA R77, R78.reuse, R33, R44 ;  /* 0x000000214e4d7223 */ /* 0x040fe2000000002c */
[----:B------:R-:W-:-:S02]  /*11b0*/  FFMA R45, R78, R45, R25 ;  /* 0x0000002d4e2d7223 */ /* 0x000fc40000000019 */
[----:B------:R-:W5:Y:S01]  /*11c0*/  LDS R79, [R97+UR5+0x900] ;  /* 0x00090005614f7984 */ /* 0x000f620008000800 */
[----:B------:R-:W-:-:S03]  /*11d0*/  FFMA R25, R75, R62, R74 ;  /* 0x0000003e4b197223 */ /* 0x000fc6000000004a */
[----:B------:R-:W5:Y:S04]  /*11e0*/  LDS R44, [R97+UR5+0x1900] ;  /* 0x00190005612c7984 */ /* 0x000f680008000800 */
[----:B------:R-:W5:Y:S04]  /*11f0*/  LDS R104, [R97+UR5+0x3280] ;  /* 0x0032800561687984 */ /* 0x000f680008000800 */
[----:B------:R-:W5:Y:S01]  /*1200*/  LDS.128 R72, [R98+UR6+0xd0] ;  /* 0x0000d00662487984 */ /* 0x000f620008000c00 */
[----:B0-----:R-:W-:-:S03]  /*1210*/  FFMA R107, R16, R24, R107 ;  /* 0x00000018106b7223 */ /* 0x001fc6000000006b */
[----:B------:R-:W0:Y:S01]  /*1220*/  LDS R115, [R97+UR5+0x3300] ;  /* 0x0033000561737984 */ /* 0x000e220008000800 */
[----:B------:R-:W-:Y:S01]  /*1230*/  FFMA R42, R42, R63, R25 ;  /* 0x0000003f2a2a7223 */ /* 0x000fe20000000019 */
[----:B-1----:R-:W-:Y:S01]  /*1240*/  FFMA R24, R24, R20, R109 ;  /* 0x0000001418187223 */ /* 0x002fe2000000006d */
[----:B--2---:R-:W-:Y:S01]  /*1250*/  FFMA R113, R32, R43, R26 ;  /* 0x0000002b20717223 */ /* 0x004fe2000000001a */
[----:B------:R-:W1:Y:S01]  /*1260*/  LDS R78, [R97+UR5+0x980] ;  /* 0x00098005614e7984 */ /* 0x000e620008000800 */
[----:B------:R-:W-:-:S03]  /*1270*/  FFMA R109, R43, R52, R42 ;  /* 0x000000342b6d7223 */ /* 0x000fc6000000002a */
[----:B------:R-:W2:Y:S01]  /*1280*/  LDS R108, [R97+UR5+0x3380] ;  /* 0x00338005616c7984 */ /* 0x000ea20008000800 */
[----:B---3--:R-:W-:Y:S01]  /*1290*/  FFMA R113, R40, R33, R113 ;  /* 0x0000002128717223 */ /* 0x008fe20000000071 */
[C---:B------:R-:W-:Y:S01]  /*12a0*/  FFMA R43, R110.reuse, R21, R24 ;  /* 0x000000156e2b7223 */ /* 0x040fe20000000018 */
[----:B------:R-:W-:Y:S01]  /*12b0*/  FFMA R16, R110, R17, R107 ;  /* 0x000000116e107223 */ /* 0x000fe2000000006b */
[----:B------:R-:W3:Y:S04]  /*12c0*/  LDS R76, [R97+UR5+0x1980] ;  /* 0x00198005614c7984 */ /* 0x000ee80008000800 */
[----:B------:R-:W-:Y:S04]  /*12d0*/  LDS R33, [R97+UR5+0x3400] ;  /* 0x0034000561217984 */ /* 0x000fe80008000800 */
[----:B------:R-:W3:Y:S01]  /*12e0*/  LDS.128 R24, [R98+UR6+0x60] ;  /* 0x0000600662187984 */ /* 0x000ee20008000c00 */
[C---:B----4-:R-:W-:Y:S01]  /*12f0*/  FFMA R17, R41.reuse, R18, R16 ;  /* 0x0000001229117223 */ /* 0x050fe20000000010 */
[----:B------:R-:W-:-:S02]  /*1300*/  FFMA R16, R41, R22, R43 ;  /* 0x0000001629107223 */ /* 0x000fc4000000002b */
[----:B------:R-:W4:Y:S01]  /*1310*/  LDS R32, [R97+UR5+0x3480] ;  /* 0x0034800561207984 */ /* 0x000f220008000800 */
[C---:B-----5:R-:W-:Y:S01]  /*1320*/  FFMA R107, R106.reuse, R19, R17 ;  /* 0x000000136a6b7223 */ /* 0x060fe20000000011 */
[----:B------:R-:W-:Y:S02]  /*1330*/  FFMA R110, R106, R23, R16 ;  /* 0x000000176a6e7223 */ /* 0x000fe40000000010 */
[----:B------:R-:W5:Y:S01]  /*1340*/  LDS R106, [R97+UR5+0x2000] ;  /* 0x00200005616a7984 */ /* 0x000f620008000800 */
[----:B------:R-:W-:-:S03]  /*1350*/  FFMA R112, R40, R53, R109 ;  /* 0x0000003528707223 */ /* 0x000fc6000000006d */
[----:B------:R-:W5:Y:S04]  /*1360*/  LDS.128 R16, [R98+UR6+0x140] ;  /* 0x0001400662107984 */ /* 0x000f680008000c00 */
[----:B------:R-:W5:Y:S04]  /*1370*/  LDS.128 R40, [R98+UR6+0xe0] ;  /* 0x0000e00662287984 */ /* 0x000f680008000c00 */
[----:B------:R-:W5:Y:S01]  /*1380*/  LDS R52, [R97+UR5+0x2080] ;  /* 0x0020800561347984 */ /* 0x000f620008000800 */
[----:B------:R-:W-:-:S03]  /*1390*/  FFMA R107, R56, R111, R107 ;  /* 0x0000006f386b7223 */ /* 0x000fc6000000006b */
[----:B------:R-:W5:Y:S01]  /*13a0*/  LDS R53, [R97+UR5+0x2100] ;  /* 0x0021000561357984 */ /* 0x000f620008000800 */
[C---:B------:R-:W-:Y:S01]  /*13b0*/  FFMA R109, R79.reuse, R54, R112 ;  /* 0x000000364f6d7223 */ /* 0x040fe20000000070 */
[-C--:B------:R-:W-:Y:S01]  /*13c0*/  FFMA R54, R79, R34.reuse, R113 ;  /* 0x000000224f367223 */ /* 0x080fe20000000071 */
[----:B------:R-:W-:Y:S01]  /*13d0*/  FFMA R77, R44, R34, R77 ;  /* 0x000000222c4d7223 */ /* 0x000fe2000000004d */
[----:B------:R-:W-:Y:S01]  /*13e0*/  FFMA R34, R104, R57, R107 ;  /* 0x0000003968227223 */ /* 0x000fe2000000006b */
[----:B------:R-:W-:Y:S01]  /*13f0*/  FFMA R110, R111, R72, R110 ;  /* 0x000000486f6e7223 */ /* 0x000fe2000000006e */
[----:B------:R-:W-:Y:S01]  /*1400*/  FFMA R111, R44, R46, R45 ;  /* 0x0000002e2c6f7223 */ /* 0x000fe2000000002d */
[----:B------:R-:W-:Y:S01]  /*1410*/  LDS R117, [R97+UR5+0x2300] ;  /* 0x0023000561757984 */ /* 0x000fe20008000800 */
[C---:B0-----:R-:W-:Y:S01]  /*1420*/  FFMA R45, R115.reuse, R58, R34 ;  /* 0x0000003a732d7223 */ /* 0x041fe20000000022 */
[----:B------:R-:W-:Y:S01]  /*1430*/  FFMA R57, R104, R73, R110 ;  /* 0x0000004968397223 */ /* 0x000fe2000000006e */
[C---:B-1----:R-:W-:Y:S01]  /*1440*/  FFMA R107, R78.reuse, R55, R109 ;  /* 0x000000374e6b7223 */ /* 0x042fe2000000006d */
[----:B------:R-:W-:Y:S01]  /*1450*/  FFMA R109, R78, R35, R54 ;  /* 0x000000234e6d7223 */ /* 0x000fe20000000036 */
[----:B--2---:R-:W-:Y:S01]  /*1460*/  FFMA R45, R108, R59, R45 ;  /* 0x0000003b6c2d7223 */ /* 0x004fe2000000002d */
[----:B------:R-:W0:Y:S01]  /*1470*/  LDS R54, [R97+UR5+0x2180] ;  /* 0x0021800561367984 */ /* 0x000e220008000800 */
[----:B------:R-:W-:Y:S01]  /*1480*/  FFMA R34, R115, R74, R57 ;  /* 0x0000004a73227223 */ /* 0x000fe20000000039 */
[----:B---3--:R-:W-:Y:S01]  /*1490*/  FFMA R111, R76, R47, R111 ;  /* 0x0000002f4c6f7223 */ /* 0x008fe2000000006f */
[----:B------:R-:W-:Y:S01]  /*14a0*/  FFMA R57, R24, R33, R45 ;  /* 0x0000002118397223 */ /* 0x000fe2000000002d */
[----:B------:R-:W1:Y:S01]  /*14b0*/  LDS R55, [R97+UR5+0x3500] ;  /* 0x0035000561377984 */ /* 0x000e620008000800 */
[----:B------:R-:W-:-:S03]  /*14c0*/  FFMA R34, R108, R75, R34 ;  /* 0x0000004b6c227223 */ /* 0x000fc60000000022 */
[----:B------:R-:W2:Y:S04]  /*14d0*/  LDS R115, [R97+UR5+0x2200] ;  /* 0x0022000561737984 */ /* 0x000ea80008000800 */
[----:B------:R-:W3:Y:S04]  /*14e0*/  LDS.128 R44, [R98+UR6+0x150] ;  /* 0x00015006622c7984 */ /* 0x000ee80008000c00 */
[----:B------:R-:W-:Y:S04]  /*14f0*/  LDS R24, [R97+UR5+0x2280] ;  /* 0x0022800561187984 */ /* 0x000fe80008000800 */
[----:B------:R-:W3:Y:S01]  /*1500*/  LDS R108, [R97+UR5+0x3580] ;  /* 0x00358005616c7984 */ /* 0x000ee20008000800 */
[----:B------:R-:W-:Y:S01]  /*1510*/  FFMA R113, R76, R35, R77 ;  /* 0x000000234c717223 */ /* 0x000fe2000000004d */
[----:B----4-:R-:W-:Y:S01]  /*1520*/  FFMA R104, R32, R25, R57 ;  /* 0x0000001920687223 */ /* 0x010fe20000000039 */
[----:B-----5:R-:W-:Y:S01]  /*1530*/  FFMA R103, R20, R106, R103 ;  /* 0x0000006a14677223 */ /* 0x020fe20000000067 */
[----:B------:R-:W-:Y:S01]  /*1540*/  LDS R25, [R97+UR5+0x3600] ;  /* 0x0036000561197984 */ /* 0x000fe20008000800 */
[----:B------:R-:W-:-:S03]  /*1550*/  FFMA R106, R106, R16, R105 ;  /* 0x000000106a6a7223 */ /* 0x000fc60000000069 */
[----:B------:R-:W4:Y:S01]  /*1560*/  LDS.128 R76, [R98+UR6+0x70] ;  /* 0x00007006624c7984 */ /* 0x000f220008000c00 */
[----:B------:R-:W-:Y:S01]  /*1570*/  FFMA R123, R33, R40, R34 ;  /* 0x00000028217b7223 */ /* 0x000fe20000000022 */
[C---:B------:R-:W-:Y:S01]  /*1580*/  FFMA R34, R52.reuse, R21, R103 ;  /* 0x0000001534227223 */ /* 0x040fe20000000067 */
[----:B------:R-:W-:Y:S01]  /*1590*/  FFMA R33, R52, R17, R106 ;  /* 0x0000001134217223 */ /* 0x000fe2000000006a */
[----:B------:R-:W5:Y:S01]  /*15a0*/  LDS R114, [R97+UR5+0x2380] ;  /* 0x0023800561727984 */ /* 0x000f620008000800 */
[----:B------:R-:W-:-:S03]  /*15b0*/  FFMA R123, R32, R41, R123 ;  /* 0x00000029207b7223 */ /* 0x000fc6000000007b */
[----:B------:R-:W5:Y:S01]  /*15c0*/  LDS.128 R56, [R98+UR6+0xf0] ;  /* 0x0000f00662387984 */ /* 0x000f620008000c00 */
[C---:B------:R-:W-:Y:S01]  /*15d0*/  FFMA R125, R53.reuse, R22, R34 ;  /* 0x00000016357d7223 */ /* 0x040fe20000000022 */
[----:B------:R-:W-:Y:S02]  /*15e0*/  FFMA R52, R53, R18, R33 ;  /* 0x0000001235347223 */ /* 0x000fe40000000021 */
[----:B------:R-:W5:Y:S04]  /*15f0*/  LDS R103, [R97+UR5+0x2400] ;  /* 0x0024000561677984 */ /* 0x000f680008000800 */
[----:B------:R-:W5:Y:S04]  /*1600*/  LDS.128 R32, [R98+UR6+0x160] ;  /* 0x0001600662207984 */ /* 0x000f680008000c00 */
[----:B------:R-:W5:Y:S04]  /*1610*/  LDS R110, [R97+UR5+0x3680] ;  /* 0x00368005616e7984 */ /* 0x000f680008000800 */
[----:B------:R-:W5:Y:S04]  /*1620*/  LDS R112, [R97+UR5+0x2480] ;  /* 0x0024800561707984 */ /* 0x000f680008000800 */
[----:B------:R-:W5:Y:S01]  /*1630*/  LDS R105, [R97+UR5+0x2500] ;  /* 0x0025000561697984 */ /* 0x000f620008000800 */
[C---:B0-----:R-:W-:Y:S01]  /*1640*/  FFMA R125, R54.reuse, R23, R125 ;  /* 0x00000017367d7223 */ /* 0x041fe2000000007d */
[----:B------:R-:W-:-:S02]  /*1650*/  FFMA R52, R54, R19, R52 ;  /* 0x0000001336347223 */ /* 0x000fc40000000034 */
[----:B------:R-:W0:Y:S01]  /*1660*/  LDS R106, [R97+UR5+0x2580] ;  /* 0x00258005616a7984 */ /* 0x000e220008000800 */
[----:B-1----:R-:W-:Y:S01]  /*1670*/  FFMA R104, R55, R26, R104 ;  /* 0x0000001a37687223 */ /* 0x002fe20000000068 */
[----:B--2---:R-:W-:Y:S01]  /*1680*/  FFMA R125, R72, R115, R125 ;  /* 0x00000073487d7223 */ /* 0x004fe2000000007d */
[----:B---3--:R-:W-:Y:S01]  /*1690*/  FFMA R52, R115, R44, R52 ;  /* 0x0000002c73347223 */ /* 0x008fe20000000034 */
[----:B------:R-:W-:Y:S01]  /*16a0*/  FFMA R54, R55, R42, R123 ;  /* 0x0000002a37367223 */ /* 0x000fe2000000007b */
[----:B------:R-:W-:Y:S01]  /*16b0*/  FFMA R55, R108, R27, R104 ;  /* 0x0000001b6c377223 */ /* 0x000fe20000000068 */
[C---:B------:R-:W-:Y:S01]  /*16c0*/  FFMA R26, R24.reuse, R73, R125 ;  /* 0x00000049181a7223 */ /* 0x040fe2000000007d */
[----:B------:R-:W-:Y:S01]  /*16d0*/  FFMA R53, R24, R45, R52 ;  /* 0x0000002d18357223 */ /* 0x000fe20000000034 */
[----:B------:R-:W-:Y:S01]  /*16e0*/  FFMA R108, R108, R43, R54 ;  /* 0x0000002b6c6c7223 */ /* 0x000fe20000000036 */
[----:B------:R-:W-:Y:S01]  /*16f0*/  LDS R115, [R97+UR5+0x2600] ;  /* 0x0026000561737984 */ /* 0x000fe20008000800 */
[C---:B------:R-:W-:Y:S01]  /*1700*/  FFMA R27, R117.reuse, R74, R26 ;  /* 0x0000004a751b7223 */ /* 0x040fe2000000001a */
[----:B------:R-:W-:Y:S01]  /*1710*/  FFMA R24, R117, R46, R53 ;  /* 0x0000002e75187223 */ /* 0x000fe20000000035 */
[----:B----4-:R-:W-:Y:S01]  /*1720*/  FFMA R117, R76, R25, R55 ;  /* 0x000000194c757223 */ /* 0x010fe20000000037 */
[----:B------:R-:W-:Y:S04]  /*1730*/  LDS R123, [R97+UR5+0x2700] ;  /* 0x00270005617b7984 */ /* 0x000fe80008000800 */
[----:B------:R-:W1:Y:S01]  /*1740*/  LDS.128 R52, [R98+UR6+0x170] ;  /* 0x0001700662347984 */ /* 0x000e620008000c00 */
[C---:B-----5:R-:W-:Y:S01]  /*1750*/  FFMA R27, R114.reuse, R75, R27 ;  /* 0x0000004b721b7223 */ /* 0x060fe2000000001b */
[----:B------:R-:W-:Y:S01]  /*1760*/  FFMA R24, R114, R47, R24 ;  /* 0x0000002f72187223 */ /* 0x000fe20000000018 */
[----:B------:R-:W-:Y:S01]  /*1770*/  FFMA R108, R25, R56, R108 ;  /* 0x00000038196c7223 */ /* 0x000fe2000000006c */
[----:B------:R-:W-:Y:S01]  /*1780*/  LDS R104, [R97+UR5+0x1080] ;  /* 0x0010800561687984 */ /* 0x000fe20008000800 */
[----:B------:R-:W-:Y:S01]  /*1790*/  FFMA R27, R40, R103, R27 ;  /* 0x00000067281b7223 */ /* 0x000fe2000000001b */
[----:B------:R-:W-:Y:S01]  /*17a0*/  FFMA R26, R103, R32, R24 ;  /* 0x00000020671a7223 */ /* 0x000fe20000000018 */
[----:B------:R-:W-:-:S02]  /*17b0*/  FFMA R103, R110, R57, R108 ;  /* 0x000000396e677223 */ /* 0x000fc4000000006c */
[----:B------:R-:W2:Y:S01]  /*17c0*/  LDS R108, [R97+UR5+0x3700] ;  /* 0x00370005616c7984 */ /* 0x000ea20008000800 */
[----:B------:R-:W-:Y:S01]  /*17d0*/  FFMA R77, R110, R77, R117 ;  /* 0x0000004d6e4d7223 */ /* 0x000fe20000000075 */
[C---:B------:R-:W-:Y:S01]  /*17e0*/  FFMA R24, R112.reuse, R41, R27 ;  /* 0x0000002970187223 */ /* 0x040fe2000000001b */
[----:B------:R-:W-:Y:S01]  /*17f0*/  FFMA R27, R112, R33, R26 ;  /* 0x00000021701b7223 */ /* 0x000fe2000000001a */
[----:B------:R-:W3:Y:S02]  /*1800*/  LDS R110, [R97+UR5+0x3780] ;  /* 0x00378005616e7984 */ /* 0x000ee40008000800 */
[C---:B------:R-:W-:Y:S02]  /*1810*/  FFMA R25, R105.reuse, R42, R24 ;  /* 0x0000002a69197223 */ /* 0x040fe40000000018 */
[----:B------:R-:W4:Y:S01]  /*1820*/  LDS R112, [R97+UR5+0x2680] ;  /* 0x0026800561707984 */ /* 0x000f220008000800 */
[----:B------:R-:W-:-:S03]  /*1830*/  FFMA R24, R105, R34, R27 ;  /* 0x0000002269187223 */ /* 0x000fc6000000001b */
[----:B------:R-:W5:Y:S01]  /*1840*/  LDS R117, [R97+UR5+0x1000] ;  /* 0x0010000561757984 */ /* 0x000f620008000800 */
[C---:B0-----:R-:W-:Y:S01]  /*1850*/  FFMA R125, R106.reuse, R43, R25 ;  /* 0x0000002b6a7d7223 */ /* 0x041fe20000000019 */
[----:B------:R-:W-:Y:S02]  /*1860*/  FFMA R76, R106, R35, R24 ;  /* 0x000000236a4c7223 */ /* 0x000fe40000000018 */
[----:B------:R-:W0:Y:S04]  /*1870*/  LDS R106, [R97+UR5+0x2780] ;  /* 0x00278005616a7984 */ /* 0x000e280008000800 */
[----:B------:R-:W0:Y:S04]  /*1880*/  LDS R105, [R97+UR5] ;  /* 0x0000000561697984 */ /* 0x000e280008000800 */
[----:B------:R-:W0:Y:S01]  /*1890*/  LDS.128 R24, [R98+UR6+0x1c0] ;  /* 0x0001c00662187984 */ /* 0x000e220008000c00 */
[----:B-1----:R-:W-:-:S03]  /*18a0*/  FFMA R114, R115, R52, R76 ;  /* 0x0000003473727223 */ /* 0x002fc6000000004c */
[----:B------:R-:W1:Y:S01]  /*18b0*/  LDS R76, [R97+UR5+0x80] ;  /* 0x00008005614c7984 */ /* 0x000e620008000800 */
[----:B------:R-:W-:Y:S01]  /*18c0*/  FFMA R125, R56, R115, R125 ;  /* 0x00000073387d7223 */ /* 0x000fe2000000007d */
[C---:B--2---:R-:W-:Y:S01]  /*18d0*/  FFMA R77, R108.reuse, R78, R77 ;  /* 0x0000004e6c4d7223 */ /* 0x044fe2000000004d */
[----:B------:R-:W-:-:S03]  /*18e0*/  FFMA R108, R108, R58, R103 ;  /* 0x0000003a6c6c7223 */ /* 0x000fc60000000067 */
[C---:B---3--:R-:W-:Y:S01]  /*18f0*/  FFMA R77, R110.reuse, R79, R77 ;  /* 0x0000004f6e4d7223 */ /* 0x048fe2000000004d */
[----:B------:R-:W-:Y:S02]  /*1900*/  FFMA R103, R110, R59, R108 ;  /* 0x0000003b6e677223 */ /* 0x000fe4000000006c */
[----:B------:R-:W-:Y:S01]  /*1910*/  LDS R108, [R97+UR5+0x1a80] ;  /* 0x001a8005616c7984 */ /* 0x000fe20008000800 */
[C---:B----4-:R-:W-:Y:S01]  /*1920*/  FFMA R78, R112.reuse, R57, R125 ;  /* 0x00000039704e7223 */ /* 0x050fe2000000007d */
[----:B------:R-:W-:Y:S02]  /*1930*/  FFMA R115, R112, R53, R114 ;  /* 0x0000003570737223 */ /* 0x000fe40000000072 */
[----:B------:R-:W-:Y:S01]  /*1940*/  LDS R112, [R97+UR5+0x1180] ;  /* 0x0011800561707984 */ /* 0x000fe20008000800 */
[-C--:B-----5:R-:W-:Y:S01]  /*1950*/  FFMA R77, R20, R117.reuse, R77 ;  /* 0x00000075144d7223 */ /* 0x0a0fe2000000004d */
[C---:B------:R-:W-:Y:S01]  /*1960*/  FFMA R79, R123.reuse, R58, R78 ;  /* 0x0000003a7b4f7223 */ /* 0x040fe2000000004e */
[----:B------:R-:W-:Y:S01]  /*1970*/  FFMA R20, R16, R117, R103 ;  /* 0x0000007510147223 */ /* 0x000fe20000000067 */
[----:B------:R-:W-:Y:S01]  /*1980*/  FFMA R78, R123, R54, R115 ;  /* 0x000000367b4e7223 */ /* 0x000fe20000000073 */
[----:B------:R-:W2:Y:S01]  /*1990*/  LDS R103, [R97+UR5+0x100] ;  /* 0x0001000561677984 */ /* 0x000ea20008000800 */
[----:B0-----:R-:W-:-:S03]  /*19a0*/  FFMA R79, R106, R59, R79 ;  /* 0x0000003b6a4f7223 */ /* 0x001fc6000000004f */
[----:B------:R-:W0:Y:S01]  /*19b0*/  LDS R115, [R97+UR5+0x1100] ;  /* 0x0011000561737984 */ /* 0x000e220008000800 */
[----:B------:R-:W-:Y:S01]  /*19c0*/  FFMA R78, R106, R55, R78 ;  /* 0x000000376a4e7223 */ /* 0x000fe2000000004e */
[----:B------:R-:W-:Y:S02]  /*19d0*/  FFMA R79, R16, R105, R79 ;  /* 0x00000069104f7223 */ /* 0x000fe4000000004f */
[----:B------:R-:W3:Y:S04]  /*19e0*/  LDS R106, [R97+UR5+0x180] ;  /* 0x00018005616a7984 */ /* 0x000ee80008000800 */
[----:B------:R-:W4:Y:S01]  /*19f0*/  LDS R16, [R97+UR5+0x1a00] ;  /* 0x001a000561107984 */ /* 0x000f220008000800 */
[C---:B------:R-:W-:Y:S01]  /*1a00*/  FFMA R114, R104.reuse, R21, R77 ;  /* 0x0000001568727223 */ /* 0x040fe2000000004d */
[----:B------:R-:W-:Y:S01]  /*1a10*/  FFMA R24, R105, R24, R78 ;  /* 0x0000001869187223 */ /* 0x000fe2000000004e */
[-C--:B------:R-:W-:Y:S01]  /*1a20*/  FFMA R104, R104, R17.reuse, R20 ;  /* 0x0000001168687223 */ /* 0x080fe20000000014 */
[----:B------:R-:W-:Y:S01]  /*1a30*/  LDS R110, [R97+UR5+0xa80] ;  /* 0x000a8005616e7984 */ /* 0x000fe20008000800 */
[----:B-1----:R-:W-:-:S03]  /*1a40*/  FFMA R17, R76, R17, R79 ;  /* 0x000000114c117223 */ /* 0x002fc6000000004f */
[----:B------:R-:W1:Y:S01]  /*1a50*/  LDS R20, [R97+UR5+0xa00] ;  /* 0x000a000561147984 */ /* 0x000e620008000800 */
[----:B------:R-:W-:-:S03]  /*1a60*/  FFMA R116, R76, R25, R24 ;  /* 0x000000194c747223 */ /* 0x000fc60000000018 */
[----:B------:R-:W5:Y:S04]  /*1a70*/  LDS.128 R76, [R98+UR6+0x190] ;  /* 0x00019006624c7984 */ /* 0x000f680008000c00 */
[----:B------:R-:W5:Y:S04]  /*1a80*/  LDS R21, [R97+UR5+0xb00] ;  /* 0x000b000561157984 */ /* 0x000f680008000800 */
[----:B------:R-:W5:Y:S04]  /*1a90*/  LDS R105, [R97+UR5+0x1b00] ;  /* 0x001b000561697984 */ /* 0x000f680008000800 */
[----:B------:R-:W5:Y:S01]  /*1aa0*/  LDS R24, [R97+UR5+0xb80] ;  /* 0x000b800561187984 */ /* 0x000f620008000800 */
[C---:B--2---:R-:W-:Y:S01]  /*1ab0*/  FFMA R25, R103.reuse, R26, R116 ;  /* 0x0000001a67197223 */ /* 0x044fe20000000074 */
[----:B------:R-:W-:Y:S01]  /*1ac0*/  FFMA R26, R103, R18, R17 ;  /* 0x00000012671a7223 */ /* 0x000fe20000000011 */
[C---:B0-----:R-:W-:Y:S01]  /*1ad0*/  FFMA R103, R115.reuse, R22, R114 ;  /* 0x0000001673677223 */ /* 0x041fe20000000072 */
[----:B------:R-:W-:-:S02]  /*1ae0*/  FFMA R115, R115, R18, R104 ;  /* 0x0000001273737223 */ /* 0x000fc40000000068 */
[----:B------:R-:W-:Y:S01]  /*1af0*/  LDS R104, [R97+UR5+0x200] ;  /* 0x0002000561687984 */ /* 0x000fe20008000800 */
[----:B---3--:R-:W-:Y:S01]  /*1b00*/  FFMA R27, R106, R27, R25 ;  /* 0x0000001b6a1b7223 */ /* 0x008fe20000000019 */
[C---:B------:R-:W-:Y:S01]  /*1b10*/  FFMA R103, R112.reuse, R23, R103 ;  /* 0x0000001770677223 */ /* 0x040fe20000000067 */
[-C--:B------:R-:W-:Y:S01]  /*1b20*/  FFMA R115, R112, R19.reuse, R115 ;  /* 0x0000001370737223 */ /* 0x080fe20000000073 */
[----:B------:R-:W-:Y:S01]  /*1b30*/  FFMA R25, R106, R19, R26 ;  /* 0x000000136a197223 */ /* 0x000fe2000000001a */
[-C--:B----4-:R-:W-:Y:S01]  /*1b40*/  FFMA R111, R28, R16.reuse, R111 ;  /* 0x000000101c6f7223 */ /* 0x090fe2000000006f */
[C---:B------:R-:W-:Y:S01]  /*1b50*/  FFMA R112, R68.reuse, R16, R113 ;  /* 0x0000001044707223 */ /* 0x040fe20000000071 */
[----:B------:R-:W0:Y:S04]  /*1b60*/  LDS R28, [R97+UR5+0x1200] ;  /* 0x00120005611c7984 */ /* 0x000e280008000800 */
[----:B------:R-:W2:Y:S01]  /*1b70*/  LDS.128 R16, [R98+UR6+0x1d0] ;  /* 0x0001d00662107984 */ /* 0x000ea20008000c00 */
[----:B-1----:R-:W-:-:S03]  /*1b80*/  FFMA R109, R68, R20, R109 ;  /* 0x00000014446d7223 */ /* 0x002fc6000000006d */
[----:B------:R-:W1:Y:S01]  /*1b90*/  LDS R26, [R97+UR5+0x1b80] ;  /* 0x001b8005611a7984 */ /* 0x000e620008000800 */
[----:B------:R-:W-:-:S03]  /*1ba0*/  FFMA R22, R108, R29, R111 ;  /* 0x0000001d6c167223 */ /* 0x000fc6000000006f */
[----:B------:R-:W3:Y:S01]  /*1bb0*/  LDS R106, [R97+UR5+0x280] ;  /* 0x00028005616a7984 */ /* 0x000ee20008000800 */
[----:B------:R-:W-:-:S03]  /*1bc0*/  FFMA R23, R108, R69, R112 ;  /* 0x000000456c177223 */ /* 0x000fc60000000070 */
[----:B------:R-:W4:Y:S01]  /*1bd0*/  LDS R68, [R97+UR5+0x1280] ;  /* 0x0012800561447984 */ /* 0x000f220008000800 */
[----:B-----5:R-:W-:Y:S01]  /*1be0*/  FFMA R76, R20, R76, R107 ;  /* 0x0000004c144c7223 */ /* 0x020fe2000000006b */
[C---:B------:R-:W-:Y:S02]  /*1bf0*/  FFMA R109, R110.reuse, R69, R109 ;  /* 0x000000456e6d7223 */ /* 0x040fe4000000006d */
[----:B------:R-:W5:Y:S04]  /*1c00*/  LDS R29, [R97+UR5+0x300] ;  /* 0x00030005611d7984 */ /* 0x000f680008000800 */
[----:B------:R-:W5:Y:S01]  /*1c10*/  LDS R69, [R97+UR5+0x1300] ;  /* 0x0013000561457984 */ /* 0x000f620008000800 */
[----:B------:R-:W-:-:S03]  /*1c20*/  FFMA R110, R110, R77, R76 ;  /* 0x0000004d6e6e7223 */ /* 0x000fc6000000004c */
[----:B------:R-:W5:Y:S04]  /*1c30*/  LDS R108, [R97+UR5+0x380] ;  /* 0x00038005616c7984 */ /* 0x000f680008000800 */
[----:B------:R-:W5:Y:S01]  /*1c40*/  LDS R76, [R97+UR5+0x1380] ;  /* 0x00138005614c7984 */ /* 0x000f620008000800 */
[C---:B------:R-:W-:Y:S01]  /*1c50*/  FFMA R111, R21.reuse, R78, R110 ;  /* 0x0000004e156f7223 */ /* 0x040fe2000000006e */
[----:B------:R-:W-:Y:S02]  /*1c60*/  FFMA R107, R21, R70, R109 ;  /* 0x00000046156b7223 */ /* 0x000fe4000000006d */
[----:B------:R-:W5:Y:S01]  /*1c70*/  LDS R77, [R97+UR5+0x1c00] ;  /* 0x001c0005614d7984 */ /* 0x000f620008000800 */
[C---:B------:R-:W-:Y:S01]  /*1c80*/  FFMA R109, R105.reuse, R30, R22 ;  /* 0x0000001e696d7223 */ /* 0x040fe20000000016 */
[----:B------:R-:W-:-:S02]  /*1c90*/  FFMA R78, R105, R70, R23 ;  /* 0x00000046694e7223 */ /* 0x000fc40000000017 */
[----:B------:R-:W-:Y:S04]  /*1ca0*/  LDS R70, [R97+UR5+0xc00] ;  /* 0x000c000561467984 */ /* 0x000fe80008000800 */
[----:B------:R-:W5:Y:S04]  /*1cb0*/  LDS.128 R20, [R98+UR6+0x1a0] ;  /* 0x0001a00662147984 */ /* 0x000f680008000c00 */
[----:B------:R-:W5:Y:S01]  /*1cc0*/  LDS R30, [R97+UR5+0x1c80] ;  /* 0x001c8005611e7984 */ /* 0x000f620008000800 */
[C---:B------:R-:W-:Y:S01]  /*1cd0*/  FFMA R105, R24.reuse, R79, R111 ;  /* 0x0000004f18697223 */ /* 0x040fe2000000006f */
[----:B------:R-:W-:-:S02]  /*1ce0*/  FFMA R107, R24, R71, R107 ;  /* 0x00000047186b7223 */ /* 0x000fc4000000006b */
[----:B------:R-:W5:Y:S01]  /*1cf0*/  LDS R24, [R97+UR5+0xc80] ;  /* 0x000c800561187984 */ /* 0x000f620008000800 */
[----:B0-----:R-:W-:Y:S01]  /*1d00*/  FFMA R115, R44, R28, R115 ;  /* 0x0000001c2c737223 */ /* 0x001fe20000000073 */
[----:B--2---:R-:W-:Y:S01]  /*1d10*/  FFMA R27, R104, R16, R27 ;  /* 0x00000010681b7223 */ /* 0x004fe2000000001b */
[----:B------:R-:W-:Y:S01]  /*1d20*/  FFMA R44, R44, R104, R25 ;  /* 0x000000682c2c7223 */ /* 0x000fe20000000019 */
[----:B------:R-:W0:Y:S01]  /*1d30*/  LDS R79, [R97+UR5+0xd00] ;  /* 0x000d0005614f7984 */ /* 0x000e220008000800 */
[----:B------:R-:W-:Y:S01]  /*1d40*/  FFMA R103, R72, R28, R103 ;  /* 0x0000001c48677223 */ /* 0x000fe20000000067 */
[C---:B-1----:R-:W-:Y:S01]  /*1d50*/  FFMA R109, R26.reuse, R31, R109 ;  /* 0x0000001f1a6d7223 */ /* 0x042fe2000000006d */
[----:B------:R-:W-:Y:S01]  /*1d60*/  FFMA R71, R26, R71, R78 ;  /* 0x000000471a477223 */ /* 0x000fe2000000004e */
[C---:B---3--:R-:W-:Y:S01]  /*1d70*/  FFMA R26, R106.reuse, R17, R27 ;  /* 0x000000116a1a7223 */ /* 0x048fe2000000001b */
[----:B------:R-:W1:Y:S01]  /*1d80*/  LDS R31, [R97+UR5+0x1d00] ;  /* 0x001d0005611f7984 */ /* 0x000e620008000800 */
[----:B------:R-:W-:Y:S01]  /*1d90*/  FFMA R17, R106, R45, R44 ;  /* 0x0000002d6a117223 */ /* 0x000fe2000000002c */
[C---:B----4-:R-:W-:Y:S01]  /*1da0*/  FFMA R16, R68.reuse, R73, R103 ;  /* 0x0000004944107223 */ /* 0x050fe20000000067 */
[C---:B-----5:R-:W-:Y:S01]  /*1db0*/  FFMA R25, R29.reuse, R18, R26 ;  /* 0x000000121d197223 */ /* 0x060fe2000000001a */
[----:B------:R-:W2:Y:S01]  /*1dc0*/  LDS R44, [R97+UR5+0x1d80] ;  /* 0x001d8005612c7984 */ /* 0x000ea20008000800 */
[----:B------:R-:W-:Y:S01]  /*1dd0*/  FFMA R18, R29, R46, R17 ;  /* 0x0000002e1d127223 */ /* 0x000fe20000000011 */
[----:B------:R-:W-:Y:S01]  /*1de0*/  FFMA R115, R68, R45, R115 ;  /* 0x0000002d44737223 */ /* 0x000fe20000000073 */
[C---:B------:R-:W-:Y:S01]  /*1df0*/  FFMA R17, R69.reuse, R74, R16 ;  /* 0x0000004a45117223 */ /* 0x040fe20000000010 */
[----:B------:R-:W3:Y:S01]  /*1e00*/  LDS R28, [R97+UR5+0xd80] ;  /* 0x000d8005611c7984 */ /* 0x000ee20008000800 */
[C---:B------:R-:W-:Y:S01]  /*1e10*/  FFMA R29, R108.reuse, R19, R25 ;  /* 0x000000136c1d7223 */ /* 0x040fe20000000019 */
[----:B------:R-:W-:Y:S01]  /*1e20*/  FFMA R26, R69, R46, R115 ;  /* 0x0000002e451a7223 */ /* 0x000fe20000000073 */
[----:B------:R-:W-:Y:S01]  /*1e30*/  FFMA R45, R108, R47, R18 ;  /* 0x0000002f6c2d7223 */ /* 0x000fe20000000012 */
[----:B------:R-:W4:Y:S01]  /*1e40*/  LDS R69, [R97+UR5+0x1400] ;  /* 0x0014000561457984 */ /* 0x000f220008000800 */
[----:B------:R-:W-:-:S03]  /*1e50*/  FFMA R75, R76, R75, R17 ;  /* 0x0000004b4c4b7223 */ /* 0x000fc60000000011 */
[----:B------:R-:W-:Y:S01]  /*1e60*/  LDS R46, [R97+UR5+0x400] ;  /* 0x00040005612e7984 */ /* 0x000fe20008000800 */
[----:B------:R-:W-:-:S03]  /*1e70*/  FFMA R109, R48, R77, R109 ;  /* 0x0000004d306d7223 */ /* 0x000fc6000000006d */
[----:B------:R-:W5:Y:S04]  /*1e80*/  LDS.128 R16, [R98+UR6+0x1e0] ;  /* 0x0001e00662107984 */ /* 0x000f680008000c00 */
[----:B------:R-:W5:Y:S01]  /*1e90*/  LDS R48, [R97+UR5+0x480] ;  /* 0x0004800561307984 */ /* 0x000f620008000800 */
[----:B------:R-:W-:Y:S01]  /*1ea0*/  FFMA R105, R70, R20, R105 ;  /* 0x0000001446697223 */ /* 0x000fe20000000069 */
[----:B------:R-:W-:Y:S02]  /*1eb0*/  FFMA R20, R30, R49, R109 ;  /* 0x000000311e147223 */ /* 0x000fe4000000006d */
[----:B------:R-:W5:Y:S04]  /*1ec0*/  LDS R68, [R97+UR5+0x1480] ;  /* 0x0014800561447984 */ /* 0x000f680008000800 */
[----:B------:R-:W5:Y:S01]  /*1ed0*/  LDS R49, [R97+UR5+0x500] ;  /* 0x0005000561317984 */ /* 0x000f620008000800 */
[----:B------:R-:W-:Y:S01]  /*1ee0*/  FFMA R47, R76, R47, R26 ;  /* 0x0000002f4c2f7223 */ /* 0x000fe2000000001a */
[C---:B------:R-:W-:Y:S01]  /*1ef0*/  FFMA R26, R36.reuse, R77, R71 ;  /* 0x0000004d241a7223 */ /* 0x040fe20000000047 */
[----:B------:R-:W-:Y:S01]  /*1f00*/  FFMA R107, R36, R70, R107 ;  /* 0x00000046246b7223 */ /* 0x000fe2000000006b */
[----:B------:R-:W5:Y:S02]  /*1f10*/  LDS R71, [R97+UR5+0x1500] ;  /* 0x0015000561477984 */ /* 0x000f640008000800 */
[----:B------:R-:W-:Y:S01]  /*1f20*/  FFMA R77, R30, R37, R26 ;  /* 0x000000251e4d7223 */ /* 0x000fe2000000001a */
[C---:B------:R-:W-:Y:S01]  /*1f30*/  FFMA R26, R24.reuse, R21, R105 ;  /* 0x00000015181a7223 */ /* 0x040fe20000000069 */
[----:B------:R-:W-:Y:S01]  /*1f40*/  FFMA R70, R24, R37, R107 ;  /* 0x0000002518467223 */ /* 0x000fe2000000006b */
[----:B------:R-:W5:Y:S02]  /*1f50*/  LDS R30, [R97+UR5+0x580] ;  /* 0x00058005611e7984 */ /* 0x000f640008000800 */
[----:B0-----:R-:W-:-:S02]  /*1f60*/  FFMA R21, R79, R22, R26 ;  /* 0x000000164f157223 */ /* 0x001fc4000000001a */
[----:B------:R-:W-:Y:S01]  /*1f70*/  LDS R37, [R97+UR5+0xe00] ;  /* 0x000e000561257984 */ /* 0x000fe20008000800 */
[----:B------:R-:W-:-:S03]  /*1f80*/  FFMA R22, R79, R38, R70 ;  /* 0x000000264f167223 */ /* 0x000fc60000000046 */
[----:B------:R-:W0:Y:S01]  /*1f90*/  LDS.128 R24, [R98+UR6+0x1b0] ;  /* 0x0001b00662187984 */ /* 0x000e220008000c00 */
[C---:B-1----:R-:W-:Y:S01]  /*1fa0*/  FFMA R103, R31.reuse, R50, R20 ;  /* 0x000000321f677223 */ /* 0x042fe20000000014 */
[----:B------:R-:W-:Y:S02]  /*1fb0*/  FFMA R72, R31, R38, R77 ;  /* 0x000000261f487223 */ /* 0x000fe4000000004d */
[----:B------:R-:W1:Y:S04]  /*1fc0*/  LDS R36, [R97+UR5+0x1580] ;  /* 0x0015800561247984 */ /* 0x000e680008000800 */
[----:B------:R-:W1:Y:S01]  /*1fd0*/  LDS R73, [R97+UR5+0x1e00] ;  /* 0x001e000561497984 */ /* 0x000e620008000800 */
[----:B--2---:R-:W-:-:S03]  /*1fe0*/  FFMA R103, R44, R51, R103 ;  /* 0x000000332c677223 */ /* 0x004fc60000000067 */
[----:B------:R-:W2:Y:S01]  /*1ff0*/  LDS R70, [R97+UR5+0xe80] ;  /* 0x000e800561467984 */ /* 0x000ea20008000800 */
[-C--:B---3--:R-:W-:Y:S01]  /*2000*/  FFMA R79, R28, R39.reuse, R22 ;  /* 0x000000271c4f7223 */ /* 0x088fe20000000016 */
[----:B------:R-:W-:Y:S02]  /*2010*/  FFMA R72, R44, R39, R72 ;  /* 0x000000272c487223 */ /* 0x000fe40000000048 */
[----:B------:R-:W3:Y:S01]  /*2020*/  LDS R50, [R97+UR5+0x1e80] ;  /* 0x001e800561327984 */ /* 0x000ee20008000800 */
[----:B------:R-:W-:-:S03]  /*2030*/  FFMA R38, R28, R23, R21 ;  /* 0x000000171c267223 */ /* 0x000fc60000000015 */
[----:B------:R-:W-:Y:S04]  /*2040*/  LDS R77, [R97+UR5+0xf00] ;  /* 0x000f0005614d7984 */ /* 0x000fe80008000800 */
[----:B------:R-:W3:Y:S01]  /*2050*/  LDS R51, [R97+UR5+0x1600] ;  /* 0x0016000561337984 */ /* 0x000ee20008000800 */
[----:B----4-:R-:W-:-:S03]  /*2060*/  FFMA R75, R40, R69, R75 ;  /* 0x00000045284b7223 */ /* 0x010fc6000000004b */
[----:B------:R-:W4:Y:S01]  /*2070*/  LDS R39, [R97+UR5+0x600] ;  /* 0x0006000561277984 */ /* 0x000f220008000800 */
[----:B-----5:R-:W-:-:S03]  /*2080*/  FFMA R105, R46, R16, R29 ;  /* 0x000000102e697223 */ /* 0x020fc6000000001d */
[----:B------:R-:W5:Y:S04]  /*2090*/  LDS R31, [R97+UR5+0x1f00] ;  /* 0x001f0005611f7984 */ /* 0x000f680008000800 */
[----:B------:R-:W5:Y:S04]  /*20a0*/  LDS.128 R20, [R98+UR6+0x1f0] ;  /* 0x0001f00662147984 */ /* 0x000f680008000c00 */
[----:B------:R-:W5:Y:S01]  /*20b0*/  LDS R44, [R97+UR5+0x1680] ;  /* 0x00168005612c7984 */ /* 0x000f620008000800 */
[----:B------:R-:W-:-:S03]  /*20c0*/  FFMA R69, R32, R69, R47 ;  /* 0x0000004520457223 */ /* 0x000fc6000000002f */
[----:B------:R-:W5:Y:S01]  /*20d0*/  LDS R40, [R97+UR5+0x680] ;  /* 0x0006800561287984 */ /* 0x000f620008000800 */
[----:B------:R-:W-:Y:S01]  /*20e0*/  FFMA R74, R32, R46, R45 ;  /* 0x0000002e204a7223 */ /* 0x000fe2000000002d */
[C---:B------:R-:W-:Y:S02]  /*20f0*/  FFMA R76, R48.reuse, R17, R105 ;  /* 0x00000011304c7223 */ /* 0x040fe40000000069 */
[----:B------:R-:W5:Y:S01]  /*2100*/  LDS R47, [R97+UR5+0x1700] ;  /* 0x00170005612f7984 */ /* 0x000f620008000800 */
[-C--:B------:R-:W-:Y:S01]  /*2110*/  FFMA R17, R48, R33.reuse, R74 ;  /* 0x0000002130117223 */ /* 0x080fe2000000004a */
[----:B------:R-:W-:Y:S02]  /*2120*/  FFMA R69, R68, R33, R69 ;  /* 0x0000002144457223 */ /* 0x000fe40000000045 */
[----:B------:R-:W5:Y:S01]  /*2130*/  LDS R29, [R97+UR5+0x700] ;  /* 0x00070005611d7984 */ /* 0x000f620008000800 */
[----:B------:R-:W-:-:S03]  /*2140*/  FFMA R33, R49, R18, R76 ;  /* 0x0000001231217223 */ /* 0x000fc6000000004c */
[----:B------:R-:W5:Y:S04]  /*2150*/  LDS R28, [R97+UR5+0x1f80] ;  /* 0x001f8005611c7984 */ /* 0x000f680008000800 */
[----:B------:R-:W5:Y:S04]  /*2160*/  LDS R16, [R97+UR5+0x1780] ;  /* 0x0017800561107984 */ /* 0x000f680008000800 */
[----:B------:R-:W5:Y:S04]  /*2170*/  LDS R32, [R97+UR5+0xf80] ;  /* 0x000f800561207984 */ /* 0x000f680008000800 */
[----:B------:R-:W5:Y:S01]  /*2180*/  LDS R18, [R97+UR5+0x780] ;  /* 0x0007800561127984 */ /* 0x000f620008000800 */
[----:B------:R-:W-:Y:S01]  /*2190*/  FFMA R46, R68, R41, R75 ;  /* 0x00000029442e7223 */ /* 0x000fe2000000004b */
[-C--:B------:R-:W-:Y:S01]  /*21a0*/  FFMA R48, R49, R34.reuse, R17 ;  /* 0x0000002231307223 */ /* 0x080fe20000000011 */
[C---:B------:R-:W-:Y:S01]  /*21b0*/  FFMA R69, R71.reuse, R34, R69 ;  /* 0x0000002247457223 */ /* 0x040fe20000000045 */
[----:B------:R-:W-:Y:S01]  /*21c0*/  FFMA R34, R30, R19, R33 ;  /* 0x000000131e227223 */ /* 0x000fe20000000021 */
[----:B------:R-:W-:Y:S01]  /*21d0*/  FFMA R17, R71, R42, R46 ;  /* 0x0000002a47117223 */ /* 0x000fe2000000002e */
[----:B0-----:R-:W-:Y:S01]  /*21e0*/  FFMA R19, R37, R24, R38 ;  /* 0x0000001825137223 */ /* 0x001fe20000000026 */
[----:B-1----:R-:W-:Y:S01]  /*21f0*/  FFMA R69, R36, R35, R69 ;  /* 0x0000002324457223 */ /* 0x002fe20000000045 */
[----:B------:R-:W-:Y:S01]  /*2200*/  FFMA R103, R64, R73, R103 ;  /* 0x0000004940677223 */ /* 0x000fe20000000067 */
[----:B------:R-:W-:Y:S01]  /*2210*/  FFMA R17, R36, R43, R17 ;  /* 0x0000002b24117223 */ /* 0x000fe20000000011 */
[----:B--2---:R-:W-:Y:S01]  /*2220*/  FFMA R36, R70, R25, R19 ;  /* 0x0000001946247223 */ /* 0x004fe20000000013 */
[----:B------:R-:W-:Y:S01]  /*2230*/  FFMA R48, R30, R35, R48 ;  /* 0x000000231e307223 */ /* 0x000fe20000000030 */
[----:B---3--:R-:W-:Y:S01]  /*2240*/  FFMA R24, R50, R65, R103 ;  /* 0x0000004132187223 */ /* 0x008fe20000000067 */
[-C--:B------:R-:W-:Y:S01]  /*2250*/  FFMA R17, R56, R51.reuse, R17 ;  /* 0x0000003338117223 */ /* 0x080fe20000000011 */
[----:B------:R-:W-:Y:S01]  /*2260*/  FFMA R36, R77, R26, R36 ;  /* 0x0000001a4d247223 */ /* 0x000fe20000000024 */
[----:B------:R-:W-:Y:S01]  /*2270*/  UIADD3 UR4, UPT, UPT, UR4, 0x1, URZ ;  /* 0x0000000104047890 */ /* 0x000fe2000fffe0ff */
[C---:B------:R-:W-:Y:S01]  /*2280*/  FFMA R26, R52.reuse, R51, R69 ;  /* 0x00000033341a7223 */ /* 0x040fe20000000045 */
[----:B----4-:R-:W-:Y:S01]  /*2290*/  FFMA R25, R52, R39, R48 ;  /* 0x0000002734197223 */ /* 0x010fe20000000030 */
[C---:B------:R-:W-:Y:S01]  /*22a0*/  FFMA R30, R60.reuse, R37, R79 ;  /* 0x000000253c1e7223 */ /* 0x040fe2000000004f */
[----:B------:R-:W-:Y:S01]  /*22b0*/  FFMA R72, R60, R73, R72 ;  /* 0x000000493c487223 */ /* 0x000fe20000000048 */
[----:B-----5:R-:W-:Y:S01]  /*22c0*/  FFMA R117, R31, R66, R24 ;  /* 0x000000421f757223 */ /* 0x020fe20000000018 */
[----:B------:R-:W-:Y:S01]  /*22d0*/  FFMA R39, R39, R20, R34 ;  /* 0x0000001427277223 */ /* 0x000fe20000000022 */
[C---:B------:R-:W-:Y:S01]  /*22e0*/  FFMA R24, R44.reuse, R57, R17 ;  /* 0x000000392c187223 */ /* 0x040fe20000000011 */
[----:B------:R-:W-:Y:S01]  /*22f0*/  UISETP.NE.AND UP0, UPT, UR4, 0x20, UPT ;  /* 0x000000200400788c */ /* 0x000fe2000bf05270 */
[-C--:B------:R-:W-:Y:S01]  /*2300*/  FFMA R17, R44, R53.reuse, R26 ;  /* 0x000000352c117223 */ /* 0x080fe2000000001a */
[----:B------:R-:W-:Y:S01]  /*2310*/  IADD3 R120, P2, PT, R120, 0x4000, RZ ;  /* 0x0000400078787810 */ /* 0x000fe20007f5e0ff */
[----:B------:R-:W-:Y:S01]  /*2320*/  FFMA R26, R40, R53, R25 ;  /* 0x00000035281a7223 */ /* 0x000fe20000000019 */
[-C--:B------:R-:W-:Y:S01]  /*2330*/  FFMA R19, R70, R61.reuse, R30 ;  /* 0x0000003d46137223 */ /* 0x080fe2000000001e */
[----:B------:R-:W-:Y:S01]  /*2340*/  FFMA R72, R50, R61, R72 ;  /* 0x0000003d32487223 */ /* 0x000fe20000000048 */
[----:B------:R-:W-:Y:S01]  /*2350*/  FFMA R40, R40, R21, R39 ;  /* 0x0000001528287223 */ /* 0x000fe20000000027 */
[----:B------:R-:W-:Y:S01]  /*2360*/  IADD3.X R121, PT, PT, RZ, R121, RZ, P2, !PT ;  /* 0x00000079ff797210 */ /* 0x000fe200017fe4ff */
[-C--:B------:R-:W-:Y:S01]  /*2370*/  FFMA R19, R77, R62.reuse, R19 ;  /* 0x0000003e4d137223 */ /* 0x080fe20000000013 */
[----:B------:R-:W-:Y:S01]  /*2380*/  IADD3 R118, P2, PT, R118, 0x40, RZ ;  /* 0x0000004076767810 */ /* 0x000fe20007f5e0ff */
[----:B------:R-:W-:Y:S01]  /*2390*/  FFMA R31, R31, R62, R72 ;  /* 0x0000003e1f1f7223 */ /* 0x000fe20000000048 */
[C---:B------:R-:W-:Y:S01]  /*23a0*/  FFMA R107, R47.reuse, R58, R24 ;  /* 0x0000003a2f6b7223 */ /* 0x040fe20000000018 */
[-C--:B------:R-:W-:Y:S01]  /*23b0*/  FFMA R20, R47, R54.reuse, R17 ;  /* 0x000000362f147223 */ /* 0x080fe20000000011 */
[C---:B------:R-:W-:Y:S01]  /*23c0*/  FFMA R103, R29.reuse, R54, R26 ;  /* 0x000000361d677223 */ /* 0x040fe2000000001a */
[----:B------:R-:W-:Y:S01]  /*23d0*/  FFMA R22, R29, R22, R40 ;  /* 0x000000161d167223 */ /* 0x000fe20000000028 */
[----:B------:R-:W-:Y:S01]  /*23e0*/  IADD3.X R119, PT, PT, RZ, R119, RZ, P2, !PT ;  /* 0x00000077ff777210 */ /* 0x000fe200017fe4ff */
[C---:B------:R-:W-:Y:S01]  /*23f0*/  FFMA R117, R28.reuse, R67, R117 ;  /* 0x000000431c757223 */ /* 0x040fe20000000075 */
[----:B------:R-:W-:Y:S01]  /*2400*/  FFMA R115, R28, R63, R31 ;  /* 0x0000003f1c737223 */ /* 0x000fe2000000001f */
[C---:B------:R-:W-:Y:S01]  /*2410*/  FFMA R107, R16.reuse, R59, R107 ;  /* 0x0000003b106b7223 */ /* 0x040fe2000000006b */
[----:B------:R-:W-:Y:S01]  /*2420*/  FFMA R109, R16, R55, R20 ;  /* 0x00000037106d7223 */ /* 0x000fe20000000014 */
[C---:B------:R-:W-:Y:S01]  /*2430*/  FFMA R113, R32.reuse, R63, R19 ;  /* 0x0000003f20717223 */ /* 0x040fe20000000013 */
[----:B------:R-:W-:Y:S01]  /*2440*/  FFMA R111, R32, R27, R36 ;  /* 0x0000001b206f7223 */ /* 0x000fe20000000024 */
[C---:B------:R-:W-:Y:S01]  /*2450*/  FFMA R103, R18.reuse, R55, R103 ;  /* 0x0000003712677223 */ /* 0x040fe20000000067 */
[----:B------:R-:W-:Y:S01]  /*2460*/  FFMA R105, R18, R23, R22 ;  /* 0x0000001712697223 */ /* 0x000fe20000000016 */
[----:B------:R-:W-:Y:S01]  /*2470*/  IADD3 R83, PT, PT, R83, 0x10, RZ ;  /* 0x0000001053537810 */ /* 0x000fe20007ffe0ff */
[----:B------:R-:W-:Y:S06]  /*2480*/  BRA.U UP0, `(.L_x_0) ;  /* 0xffffffe100607547 */ /* 0x000fec000b83ffff */
[----:B------:R-:W-:Y:S01]  /*2490*/  MOV R11, 0x1 ;  /* 0x00000001000b7802 */ /* 0x000fe20000000f00 */
[----:B------:R-:W-:Y:S01]  /*24a0*/  UPLOP3.LUT UP0, UPT, UPT, UPT, UPT, 0x40, 0x4 ;  /* 0x000000000004789c */ /* 0x000fe20003f0e870 */
[----:B------:R-:W-:Y:S10]  /*24b0*/  BRA.U UP1, `(.L_x_1) ;  /* 0xffffffdd01987547 */ /* 0x000ff4000b83ffff */
[----:B------:R-:W-:Y:S01]  /*24c0*/  SHF.L.U32 R0, R81, 0x9, RZ ;  /* 0x0000000951007819 */ /* 0x000fe200000006ff */
[----:B------:R-:W0:Y:S01]  /*24d0*/  LDC.64 R2, c[0x0][0x380] ;  /* 0x0000e000ff027b82 */ /* 0x000e220000000a00 */
[----:B------:R-:W-:Y:S02]  /*24e0*/  SHF.L.U32 R82, R82, 0x9, RZ ;  /* 0x0000000952527819 */ /* 0x000fe400000006ff */
[----:B------:R-:W-:-:S04]  /*24f0*/  LOP3.LUT R0, R0, 0x4000, RZ, 0xc0, !PT ;  /* 0x0000400000007812 */ /* 0x000fc800078ec0ff */
[----:B------:R-:W-:-:S04]  /*2500*/  LOP3.LUT R81, R0, 0x1f, R81, 0xf8, !PT ;  /* 0x0000001f00517812 */ /* 0x000fc800078ef851 */
[----:B------:R-:W-:-:S04]  /*2510*/  LOP3.LUT R82, R81, 0x7fff8000, R82, 0xf8, !PT ;  /* 0x7fff800051527812 */ /* 0x000fc800078ef852 */
[----:B------:R-:W-:-:S04]  /*2520*/  IADD3 R82, PT, PT, R95, R82, RZ ;  /* 0x000000525f527210 */ /* 0x000fc80007ffe0ff */
[----:B------:R-:W-:-:S04]  /*2530*/  LEA R101, R101, R82, 0xd ;  /* 0x0000005265657211 */ /* 0x000fc800078e68ff */
[----:B------:R-:W-:-:S05]  /*2540*/  LEA R101, R102, R101, 0x9 ;  /* 0x0000006566657211 */ /* 0x000fca00078e48ff */
[----:B0-----:R-:W-:-:S05]  /*2550*/  IMAD.WIDE.U32 R2, R101, 0x4, R2 ;  /* 0x0000000465027825 */ /* 0x001fca00078e0002 */
[----:B------:R-:W-:Y:S04]  /*2560*/  STG.E desc[UR8][R2.64], R117 ;  /* 0x0000007502007986 */ /* 0x000fe8000c101908 */
[----:B------:R-:W-:Y:S04]  /*2570*/  STG.E desc[UR8][R2.64+0x400], R107 ;  /* 0x0004006b02007986 */ /* 0x000fe8000c101908 */
[----:B------:R-:W-:Y:S04]  /*2580*/  STG.E desc[UR8][R2.64+0x2000], R113 ;  /* 0x0020007102007986 */ /* 0x000fe8000c101908 */
[----:B------:R-:W-:Y:S04]  /*2590*/  STG.E desc[UR8][R2.64+0x2400], R103 ;  /* 0x0024006702007986 */ /* 0x000fe8000c101908 */
[----:B------:R-:W-:Y:S04]  /*25a0*/  STG.E desc[UR8][R2.64+0x4000], R115 ;  /* 0x0040007302007986 */ /* 0x000fe8000c101908 */
[----:B------:R-:W-:Y:S04]  /*25b0*/  STG.E desc[UR8][R2.64+0x4400], R109 ;  /* 0x0044006d02007986 */ /* 0x000fe8000c101908 */
[----:B------:R-:W-:Y:S04]  /*25c0*/  STG.E desc[UR8][R2.64+0x6000], R111 ;  /* 0x0060006f02007986 */ /* 0x000fe8000c101908 */
[----:B------:R-:W-:Y:S01]  /*25d0*/  STG.E desc[UR8][R2.64+0x6400], R105 ;  /* 0x0064006902007986 */ /* 0x000fe2000c101908 */
[----:B------:R-:W-:Y:S05]  /*25e0*/  EXIT ;  /* 0x000000000000794d */ /* 0x000fea0003800000 */
.L_x_2:
[----:B------:R-:W-:-:S00]  /*25f0*/  BRA `(.L_x_2) ;  /* 0xfffffffc00fc7947 */ /* 0x000fc0000383ffff */
[----:B------:R-:W-:-:S00]  /*2600*/  NOP ;  /* 0x0000000000007918 */ /* 0x000fc00000000000 */
[----:B------:R-:W-:-:S00]  /*2610*/  NOP ;  /* 0x0000000000007918 */ /* 0x000fc00000000000 */
[----:B------:R-:W-:-:S00]  /*2620*/  NOP ;  /* 0x0000000000007918 */ /* 0x000fc00000000000 */
[----:B------:R-:W-:-:S00]  /*2630*/  NOP ;  /* 0x0000000000007918 */ /* 0x000fc00000000000 */
[----:B------:R-:W-:-:S00]  /*2640*/  NOP ;  /* 0x0000000000007918 */ /* 0x000fc00000000000 */
[----:B------:R-:W-:-:S00]  /*2650*/  NOP ;  /* 0x0000000000007918 */ /* 0x000fc00000000000 */
[----:B------:R-:W-:-:S00]  /*2660*/  NOP ;  /* 0x0000000000007918 */ /* 0x000fc00000000000 */
[----:B------:R-:W-:-:S00]  /*2670*/  NOP ;  /* 0x0000000000007918 */ /* 0x000fc00000000000 */
.L_x_3:


//--------------------- .nv.shared.main_kernel    --------------------------
	.section	.nv.shared.main_kernel,"aw",@nobits
	.sectionflags	@""
	.align	4
.nv.shared.main_kernel:
	.zero		18432


//--------------------- .nv.shared.reserved.0     --------------------------
	.section	.nv.shared.reserved.0,"aw",@nobits
	.weak		__nv_reservedSMEM_offset_0_alias
	.size		__nv_reservedSMEM_offset_0_alias, 0, 64
	.other		__nv_reservedSMEM_offset_0_alias,@"STO_CUDA_RESERVED_SHARED STV_DEFAULT"
__nv_reservedSMEM_offset_0_alias:
	.zero		0
	.zero		64


//--------------------- .nv.constant0.main_kernel --------------------------
	.section	.nv.constant0.main_kernel,"a",@progbits
	.sectionflags	@""
	.align	4
.nv.constant0.main_kernel:
	.zero		920


//--------------------- SYMBOLS --------------------------

	.type		.nv.reservedSmem.offset0,@object
	.size		.nv.reservedSmem.offset0,0x4
	.type		.nv.reservedSmem.cap,@object
	.size		.nv.reservedSmem.cap,0x4
